//
// Generated by NVIDIA NVVM Compiler
//
// Compiler Build ID: CL-36424714
// Cuda compilation tools, release 13.0, V13.0.88
// Based on NVVM 20.0.0
//

.version 9.0
.target sm_100
.address_size 64

	// .globl	_Z9test_reluPfS_i

.visible .entry _Z9test_reluPfS_i(
	.param .u64 .ptr .align 1 _Z9test_reluPfS_i_param_0,
	.param .u64 .ptr .align 1 _Z9test_reluPfS_i_param_1,
	.param .u32 _Z9test_reluPfS_i_param_2
)
{
	.reg .pred 	%p<2>;
	.reg .b32 	%r<6>;
	.reg .b32 	%f<3>;
	.reg .b64 	%rd<8>;

	ld.param.u64 	%rd1, [_Z9test_reluPfS_i_param_0];
	ld.param.u64 	%rd2, [_Z9test_reluPfS_i_param_1];
	ld.param.u32 	%r2, [_Z9test_reluPfS_i_param_2];
	mov.u32 	%r3, %ctaid.x;
	mov.u32 	%r4, %ntid.x;
	mov.u32 	%r5, %tid.x;
	mad.lo.s32 	%r1, %r3, %r4, %r5;
	setp.ge.s32 	%p1, %r1, %r2;
	@%p1 bra 	$L__BB0_2;
	cvta.to.global.u64 	%rd3, %rd1;
	cvta.to.global.u64 	%rd4, %rd2;
	mul.wide.s32 	%rd5, %r1, 4;
	add.s64 	%rd6, %rd3, %rd5;
	ld.global.f32 	%f1, [%rd6];
	max.f32 	%f2, %f1, 0f00000000;
	add.s64 	%rd7, %rd4, %rd5;
	st.global.f32 	[%rd7], %f2;
$L__BB0_2:
	ret;

}
	// .globl	_Z8test_expPfS_i
.visible .entry _Z8test_expPfS_i(
	.param .u64 .ptr .align 1 _Z8test_expPfS_i_param_0,
	.param .u64 .ptr .align 1 _Z8test_expPfS_i_param_1,
	.param .u32 _Z8test_expPfS_i_param_2
)
{
	.reg .pred 	%p<2>;
	.reg .b32 	%r<8>;
	.reg .b32 	%f<15>;
	.reg .b64 	%rd<8>;

	ld.param.u64 	%rd1, [_Z8test_expPfS_i_param_0];
	ld.param.u64 	%rd2, [_Z8test_expPfS_i_param_1];
	ld.param.u32 	%r2, [_Z8test_expPfS_i_param_2];
	mov.u32 	%r3, %ctaid.x;
	mov.u32 	%r4, %ntid.x;
	mov.u32 	%r5, %tid.x;
	mad.lo.s32 	%r1, %r3, %r4, %r5;
	setp.ge.s32 	%p1, %r1, %r2;
	@%p1 bra 	$L__BB1_2;
	cvta.to.global.u64 	%rd3, %rd1;
	cvta.to.global.u64 	%rd4, %rd2;
	mul.wide.s32 	%rd5, %r1, 4;
	add.s64 	%rd6, %rd3, %rd5;
	ld.global.f32 	%f1, [%rd6];
	mul.f32 	%f2, %f1, 0f3DCCCCCD;
	fma.rn.f32 	%f3, %f2, 0f3BBB989D, 0f3F000000;
	cvt.sat.f32.f32 	%f4, %f3;
	mov.f32 	%f5, 0f4B400001;
	mov.f32 	%f6, 0f437C0000;
	fma.rm.f32 	%f7, %f4, %f6, %f5;
	add.f32 	%f8, %f7, 0fCB40007F;
	neg.f32 	%f9, %f8;
	fma.rn.f32 	%f10, %f2, 0f3FB8AA3B, %f9;
	fma.rn.f32 	%f11, %f2, 0f32A57060, %f10;
	mov.b32 	%r6, %f7;
	shl.b32 	%r7, %r6, 23;
	mov.b32 	%f12, %r7;
	ex2.approx.ftz.f32 	%f13, %f11;
	mul.f32 	%f14, %f13, %f12;
	add.s64 	%rd7, %rd4, %rd5;
	st.global.f32 	[%rd7], %f14;
$L__BB1_2:
	ret;

}
	// .globl	_Z8test_logPfS_i
.visible .entry _Z8test_logPfS_i(
	.param .u64 .ptr .align 1 _Z8test_logPfS_i_param_0,
	.param .u64 .ptr .align 1 _Z8test_logPfS_i_param_1,
	.param .u32 _Z8test_logPfS_i_param_2
)
{
	.reg .pred 	%p<3>;
	.reg .b32 	%r<10>;
	.reg .b32 	%f<22>;
	.reg .b64 	%rd<8>;

	ld.param.u64 	%rd1, [_Z8test_logPfS_i_param_0];
	ld.param.u64 	%rd2, [_Z8test_logPfS_i_param_1];
	ld.param.u32 	%r2, [_Z8test_logPfS_i_param_2];
	mov.u32 	%r3, %ctaid.x;
	mov.u32 	%r4, %ntid.x;
	mov.u32 	%r5, %tid.x;
	mad.lo.s32 	%r1, %r3, %r4, %r5;
	setp.ge.s32 	%p1, %r1, %r2;
	@%p1 bra 	$L__BB2_2;
	cvta.to.global.u64 	%rd3, %rd1;
	cvta.to.global.u64 	%rd4, %rd2;
	mul.wide.s32 	%rd5, %r1, 4;
	add.s64 	%rd6, %rd3, %rd5;
	ld.global.f32 	%f1, [%rd6];
	abs.f32 	%f2, %f1;
	add.f32 	%f3, %f2, 0f3F800000;
	max.f32 	%f4, %f3, 0f3A83126F;
	mov.b32 	%r6, %f4;
	add.s32 	%r7, %r6, -1059760811;
	and.b32  	%r8, %r7, -8388608;
	sub.s32 	%r9, %r6, %r8;
	mov.b32 	%f5, %r9;
	cvt.rn.f32.s32 	%f6, %r8;
	fma.rn.f32 	%f7, %f6, 0f34000000, 0f00000000;
	add.f32 	%f8, %f5, 0fBF800000;
	fma.rn.f32 	%f9, %f8, 0fBE055027, 0f3E1039F6;
	fma.rn.f32 	%f10, %f9, %f8, 0fBDF8CDCC;
	fma.rn.f32 	%f11, %f10, %f8, 0f3E0F2955;
	fma.rn.f32 	%f12, %f11, %f8, 0fBE2AD8B9;
	fma.rn.f32 	%f13, %f12, %f8, 0f3E4CED0B;
	fma.rn.f32 	%f14, %f13, %f8, 0fBE7FFF22;
	fma.rn.f32 	%f15, %f14, %f8, 0f3EAAAA78;
	fma.rn.f32 	%f16, %f15, %f8, 0fBF000000;
	mul.f32 	%f17, %f8, %f16;
	fma.rn.f32 	%f18, %f17, %f8, %f8;
	fma.rn.f32 	%f19, %f7, 0f3F317218, %f18;
	setp.gt.u32 	%p2, %r6, 2139095039;
	fma.rn.f32 	%f20, %f4, 0f7F800000, 0f7F800000;
	selp.f32 	%f21, %f20, %f19, %p2;
	add.s64 	%rd7, %rd4, %rd5;
	st.global.f32 	[%rd7], %f21;
$L__BB2_2:
	ret;

}
	// .globl	_Z9test_sqrtPfS_i
.visible .entry _Z9test_sqrtPfS_i(
	.param .u64 .ptr .align 1 _Z9test_sqrtPfS_i_param_0,
	.param .u64 .ptr .align 1 _Z9test_sqrtPfS_i_param_1,
	.param .u32 _Z9test_sqrtPfS_i_param_2
)
{
	.reg .pred 	%p<2>;
	.reg .b32 	%r<6>;
	.reg .b32 	%f<5>;
	.reg .b64 	%rd<8>;

	ld.param.u64 	%rd1, [_Z9test_sqrtPfS_i_param_0];
	ld.param.u64 	%rd2, [_Z9test_sqrtPfS_i_param_1];
	ld.param.u32 	%r2, [_Z9test_sqrtPfS_i_param_2];
	mov.u32 	%r3, %ctaid.x;
	mov.u32 	%r4, %ntid.x;
	mov.u32 	%r5, %tid.x;
	mad.lo.s32 	%r1, %r3, %r4, %r5;
	setp.ge.s32 	%p1, %r1, %r2;
	@%p1 bra 	$L__BB3_2;
	cvta.to.global.u64 	%rd3, %rd1;
	cvta.to.global.u64 	%rd4, %rd2;
	mul.wide.s32 	%rd5, %r1, 4;
	add.s64 	%rd6, %rd3, %rd5;
	ld.global.f32 	%f1, [%rd6];
	abs.f32 	%f2, %f1;
	max.f32 	%f3, %f2, 0f00000000;
	sqrt.rn.f32 	%f4, %f3;
	add.s64 	%rd7, %rd4, %rd5;
	st.global.f32 	[%rd7], %f4;
$L__BB3_2:
	ret;

}
	// .globl	_Z8test_powPfS_i
.visible .entry _Z8test_powPfS_i(
	.param .u64 .ptr .align 1 _Z8test_powPfS_i_param_0,
	.param .u64 .ptr .align 1 _Z8test_powPfS_i_param_1,
	.param .u32 _Z8test_powPfS_i_param_2
)
{
	.reg .pred 	%p<11>;
	.reg .b32 	%r<17>;
	.reg .b32 	%f<67>;
	.reg .b64 	%rd<9>;

	ld.param.u64 	%rd1, [_Z8test_powPfS_i_param_0];
	ld.param.u64 	%rd2, [_Z8test_powPfS_i_param_1];
	ld.param.u32 	%r2, [_Z8test_powPfS_i_param_2];
	mov.u32 	%r3, %ctaid.x;
	mov.u32 	%r4, %ntid.x;
	mov.u32 	%r5, %tid.x;
	mad.lo.s32 	%r1, %r3, %r4, %r5;
	setp.ge.s32 	%p1, %r1, %r2;
	@%p1 bra 	$L__BB4_7;
	cvta.to.global.u64 	%rd3, %rd1;
	mul.wide.s32 	%rd4, %r1, 4;
	add.s64 	%rd5, %rd3, %rd4;
	ld.global.f32 	%f8, [%rd5];
	abs.f32 	%f9, %f8;
	max.f32 	%f1, %f9, 0f00000000;
	abs.f32 	%f2, %f1;
	setp.eq.f32 	%p2, %f1, 0f3F800000;
	mov.f32 	%f66, 0f3F800000;
	@%p2 bra 	$L__BB4_6;
	setp.num.f32 	%p3, %f2, %f2;
	@%p3 bra 	$L__BB4_4;
	mov.f32 	%f65, 0f40000000;
	add.rn.f32 	%f66, %f1, %f65;
	bra.uni 	$L__BB4_6;
$L__BB4_4:
	setp.lt.f32 	%p4, %f2, 0f00800000;
	mul.f32 	%f10, %f2, 0f4B800000;
	selp.f32 	%f11, %f10, %f2, %p4;
	mov.b32 	%r6, %f11;
	add.s32 	%r7, %r6, -1060439283;
	and.b32  	%r8, %r7, -8388608;
	sub.s32 	%r9, %r6, %r8;
	mov.b32 	%f12, %r9;
	cvt.rn.f32.s32 	%f13, %r8;
	selp.f32 	%f14, 0fC1C00000, 0f00000000, %p4;
	fma.rn.f32 	%f15, %f13, 0f34000000, %f14;
	add.f32 	%f16, %f12, 0fBF800000;
	add.f32 	%f17, %f12, 0f3F800000;
	rcp.approx.ftz.f32 	%f18, %f17;
	add.f32 	%f19, %f16, %f16;
	mul.f32 	%f20, %f19, %f18;
	mul.f32 	%f21, %f20, %f20;
	neg.f32 	%f22, %f20;
	sub.f32 	%f23, %f16, %f20;
	add.f32 	%f24, %f23, %f23;
	fma.rn.f32 	%f25, %f22, %f16, %f24;
	mul.rn.f32 	%f26, %f18, %f25;
	fma.rn.f32 	%f27, %f21, 0f3A2C32E4, 0f3B52E7DB;
	fma.rn.f32 	%f28, %f27, %f21, 0f3C93BB73;
	fma.rn.f32 	%f29, %f28, %f21, 0f3DF6384F;
	mul.rn.f32 	%f30, %f29, %f21;
	fma.rn.f32 	%f31, %f20, 0f3FB8AA3B, %f15;
	mul.f32 	%f32, %f30, 0f40400000;
	sub.f32 	%f33, %f15, %f31;
	fma.rn.f32 	%f34, %f20, 0f3FB8AA3B, %f33;
	fma.rn.f32 	%f35, %f26, 0f3FB8AA3B, %f34;
	fma.rn.f32 	%f36, %f20, 0f32A55E34, %f35;
	fma.rn.f32 	%f37, %f32, %f26, %f36;
	fma.rn.f32 	%f38, %f30, %f20, %f37;
	add.rn.f32 	%f39, %f31, %f38;
	mov.f32 	%f40, 0f40000000;
	mul.rn.f32 	%f41, %f39, %f40;
	cvt.rni.f32.f32 	%f42, %f41;
	sub.f32 	%f43, %f41, %f42;
	neg.f32 	%f44, %f41;
	fma.rn.f32 	%f45, %f39, 0f40000000, %f44;
	neg.f32 	%f46, %f31;
	add.rn.f32 	%f47, %f39, %f46;
	neg.f32 	%f48, %f47;
	add.rn.f32 	%f49, %f38, %f48;
	fma.rn.f32 	%f50, %f49, 0f40000000, %f45;
	add.f32 	%f51, %f43, %f50;
	setp.gt.f32 	%p5, %f42, 0f00000000;
	selp.b32 	%r10, 0, -2097152000, %p5;
	setp.neu.f32 	%p6, %f1, 0f00000000;
	setp.neu.f32 	%p7, %f2, 0f7F800000;
	setp.lt.f32 	%p8, %f41, 0f00000000;
	selp.f32 	%f52, 0f00000000, 0f7F800000, %p8;
	abs.f32 	%f53, %f41;
	setp.gt.f32 	%p9, %f53, 0f43180000;
	cvt.rzi.s32.f32 	%r11, %f42;
	shl.b32 	%r12, %r11, 23;
	sub.s32 	%r13, %r12, %r10;
	mov.b32 	%f54, %r13;
	add.s32 	%r14, %r10, 2130706432;
	mov.b32 	%f55, %r14;
	fma.rn.f32 	%f56, %f51, 0f391FCB8E, 0f3AAF85ED;
	fma.rn.f32 	%f57, %f56, %f51, 0f3C1D9856;
	fma.rn.f32 	%f58, %f57, %f51, 0f3D6357BB;
	fma.rn.f32 	%f59, %f58, %f51, 0f3E75FDEC;
	fma.rn.f32 	%f60, %f59, %f51, 0f3F317218;
	fma.rn.f32 	%f61, %f60, %f51, 0f3F800000;
	mul.f32 	%f62, %f61, %f55;
	mul.f32 	%f63, %f62, %f54;
	selp.f32 	%f66, %f52, %f63, %p9;
	and.pred  	%p10, %p6, %p7;
	@%p10 bra 	$L__BB4_6;
	add.f32 	%f64, %f1, %f1;
	mov.b32 	%r15, %f64;
	and.b32  	%r16, %r15, 2147483647;
	mov.b32 	%f66, %r16;
$L__BB4_6:
	cvta.to.global.u64 	%rd6, %rd2;
	add.s64 	%rd8, %rd6, %rd4;
	st.global.f32 	[%rd8], %f66;
$L__BB4_7:
	ret;

}
	// .globl	_Z9test_tanhPfS_i
.visible .entry _Z9test_tanhPfS_i(
	.param .u64 .ptr .align 1 _Z9test_tanhPfS_i_param_0,
	.param .u64 .ptr .align 1 _Z9test_tanhPfS_i_param_1,
	.param .u32 _Z9test_tanhPfS_i_param_2
)
{
	.reg .pred 	%p<4>;
	.reg .b32 	%r<6>;
	.reg .b32 	%f<17>;
	.reg .b64 	%rd<8>;

	ld.param.u64 	%rd1, [_Z9test_tanhPfS_i_param_0];
	ld.param.u64 	%rd2, [_Z9test_tanhPfS_i_param_1];
	ld.param.u32 	%r2, [_Z9test_tanhPfS_i_param_2];
	mov.u32 	%r3, %ctaid.x;
	mov.u32 	%r4, %ntid.x;
	mov.u32 	%r5, %tid.x;
	mad.lo.s32 	%r1, %r3, %r4, %r5;
	setp.ge.s32 	%p1, %r1, %r2;
	@%p1 bra 	$L__BB5_2;
	cvta.to.global.u64 	%rd3, %rd1;
	cvta.to.global.u64 	%rd4, %rd2;
	mul.wide.s32 	%rd5, %r1, 4;
	add.s64 	%rd6, %rd3, %rd5;
	ld.global.f32 	%f1, [%rd6];
	abs.f32 	%f2, %f1;
	mul.f32 	%f3, %f2, 0f4038AA3B;
	ex2.approx.ftz.f32 	%f4, %f3;
	add.f32 	%f5, %f4, 0f3F800000;
	rcp.approx.ftz.f32 	%f6, %f5;
	fma.rn.f32 	%f7, %f6, 0fC0000000, 0f3F800000;
	setp.ge.f32 	%p2, %f2, 0f41102CB4;
	selp.f32 	%f8, 0f3F800000, %f7, %p2;
	copysign.f32 	%f9, %f1, %f8;
	mul.f32 	%f10, %f1, %f1;
	fma.rn.f32 	%f11, %f10, 0f3C80F082, 0fBD563CAE;
	fma.rn.f32 	%f12, %f11, %f10, 0f3E085941;
	fma.rn.f32 	%f13, %f12, %f10, 0fBEAAA9ED;
	fma.rn.f32 	%f14, %f13, %f10, 0f00000000;
	fma.rn.f32 	%f15, %f14, %f1, %f1;
	setp.ge.f32 	%p3, %f2, 0f3F19999A;
	selp.f32 	%f16, %f9, %f15, %p3;
	add.s64 	%rd7, %rd4, %rd5;
	st.global.f32 	[%rd7], %f16;
$L__BB5_2:
	ret;

}
	// .globl	_Z8test_absPfS_i
.visible .entry _Z8test_absPfS_i(
	.param .u64 .ptr .align 1 _Z8test_absPfS_i_param_0,
	.param .u64 .ptr .align 1 _Z8test_absPfS_i_param_1,
	.param .u32 _Z8test_absPfS_i_param_2
)
{
	.reg .pred 	%p<2>;
	.reg .b32 	%r<6>;
	.reg .b32 	%f<3>;
	.reg .b64 	%rd<8>;

	ld.param.u64 	%rd1, [_Z8test_absPfS_i_param_0];
	ld.param.u64 	%rd2, [_Z8test_absPfS_i_param_1];
	ld.param.u32 	%r2, [_Z8test_absPfS_i_param_2];
	mov.u32 	%r3, %ctaid.x;
	mov.u32 	%r4, %ntid.x;
	mov.u32 	%r5, %tid.x;
	mad.lo.s32 	%r1, %r3, %r4, %r5;
	setp.ge.s32 	%p1, %r1, %r2;
	@%p1 bra 	$L__BB6_2;
	cvta.to.global.u64 	%rd3, %rd1;
	cvta.to.global.u64 	%rd4, %rd2;
	mul.wide.s32 	%rd5, %r1, 4;
	add.s64 	%rd6, %rd3, %rd5;
	ld.global.f32 	%f1, [%rd6];
	abs.f32 	%f2, %f1;
	add.s64 	%rd7, %rd4, %rd5;
	st.global.f32 	[%rd7], %f2;
$L__BB6_2:
	ret;

}
	// .globl	_Z12test_sigmoidPfS_i
.visible .entry _Z12test_sigmoidPfS_i(
	.param .u64 .ptr .align 1 _Z12test_sigmoidPfS_i_param_0,
	.param .u64 .ptr .align 1 _Z12test_sigmoidPfS_i_param_1,
	.param .u32 _Z12test_sigmoidPfS_i_param_2
)
{
	.reg .pred 	%p<2>;
	.reg .b32 	%r<8>;
	.reg .b32 	%f<15>;
	.reg .b64 	%rd<8>;

	ld.param.u64 	%rd1, [_Z12test_sigmoidPfS_i_param_0];
	ld.param.u64 	%rd2, [_Z12test_sigmoidPfS_i_param_1];
	ld.param.u32 	%r2, [_Z12test_sigmoidPfS_i_param_2];
	mov.u32 	%r3, %ctaid.x;
	mov.u32 	%r4, %ntid.x;
	mov.u32 	%r5, %tid.x;
	mad.lo.s32 	%r1, %r3, %r4, %r5;
	setp.ge.s32 	%p1, %r1, %r2;
	@%p1 bra 	$L__BB7_2;
	cvta.to.global.u64 	%rd3, %rd1;
	cvta.to.global.u64 	%rd4, %rd2;
	mul.wide.s32 	%rd5, %r1, 4;
	add.s64 	%rd6, %rd3, %rd5;
	ld.global.f32 	%f1, [%rd6];
	fma.rn.f32 	%f2, %f1, 0fBBBB989D, 0f3F000000;
	cvt.sat.f32.f32 	%f3, %f2;
	mov.f32 	%f4, 0f4B400001;
	mov.f32 	%f5, 0f437C0000;
	fma.rm.f32 	%f6, %f3, %f5, %f4;
	add.f32 	%f7, %f6, 0fCB40007F;
	neg.f32 	%f8, %f7;
	fma.rn.f32 	%f9, %f1, 0fBFB8AA3B, %f8;
	fma.rn.f32 	%f10, %f1, 0fB2A57060, %f9;
	mov.b32 	%r6, %f6;
	shl.b32 	%r7, %r6, 23;
	mov.b32 	%f11, %r7;
	ex2.approx.ftz.f32 	%f12, %f10;
	fma.rn.f32 	%f13, %f12, %f11, 0f3F800000;
	rcp.rn.f32 	%f14, %f13;
	add.s64 	%rd7, %rd4, %rd5;
	st.global.f32 	[%rd7], %f14;
$L__BB7_2:
	ret;

}
	// .globl	_Z9test_geluPfS_i
.visible .entry _Z9test_geluPfS_i(
	.param .u64 .ptr .align 1 _Z9test_geluPfS_i_param_0,
	.param .u64 .ptr .align 1 _Z9test_geluPfS_i_param_1,
	.param .u32 _Z9test_geluPfS_i_param_2
)
{
	.reg .pred 	%p<14>;
	.reg .b32 	%r<15>;
	.reg .b32 	%f<85>;
	.reg .b64 	%rd<9>;

	ld.param.u64 	%rd1, [_Z9test_geluPfS_i_param_0];
	ld.param.u64 	%rd2, [_Z9test_geluPfS_i_param_1];
	ld.param.u32 	%r2, [_Z9test_geluPfS_i_param_2];
	mov.u32 	%r3, %ctaid.x;
	mov.u32 	%r4, %ntid.x;
	mov.u32 	%r5, %tid.x;
	mad.lo.s32 	%r1, %r3, %r4, %r5;
	setp.ge.s32 	%p1, %r1, %r2;
	@%p1 bra 	$L__BB8_9;
	cvta.to.global.u64 	%rd3, %rd1;
	mul.wide.s32 	%rd4, %r1, 4;
	add.s64 	%rd5, %rd3, %rd4;
	ld.global.f32 	%f1, [%rd5];
	abs.f32 	%f2, %f1;
	setp.lt.f32 	%p2, %f2, 0f00800000;
	mul.f32 	%f9, %f2, 0f4B800000;
	selp.f32 	%f10, %f9, %f2, %p2;
	selp.f32 	%f11, 0fC1C00000, 0f00000000, %p2;
	mov.b32 	%r6, %f10;
	add.s32 	%r7, %r6, -1060439283;
	and.b32  	%r8, %r7, -8388608;
	sub.s32 	%r9, %r6, %r8;
	mov.b32 	%f12, %r9;
	cvt.rn.f32.s32 	%f13, %r8;
	fma.rn.f32 	%f14, %f13, 0f34000000, %f11;
	add.f32 	%f15, %f12, 0fBF800000;
	add.f32 	%f16, %f12, 0f3F800000;
	rcp.approx.ftz.f32 	%f17, %f16;
	add.f32 	%f18, %f15, %f15;
	mul.f32 	%f19, %f18, %f17;
	mul.f32 	%f20, %f19, %f19;
	sub.f32 	%f21, %f15, %f19;
	add.f32 	%f22, %f21, %f21;
	neg.f32 	%f23, %f19;
	fma.rn.f32 	%f24, %f23, %f15, %f22;
	mul.rn.f32 	%f25, %f17, %f24;
	fma.rn.f32 	%f26, %f20, 0f3A2C32E4, 0f3B52E7DB;
	fma.rn.f32 	%f27, %f26, %f20, 0f3C93BB73;
	fma.rn.f32 	%f28, %f27, %f20, 0f3DF6384F;
	mul.rn.f32 	%f29, %f28, %f20;
	fma.rn.f32 	%f30, %f19, 0f3FB8AA3B, %f14;
	sub.f32 	%f31, %f14, %f30;
	fma.rn.f32 	%f32, %f19, 0f3FB8AA3B, %f31;
	fma.rn.f32 	%f33, %f25, 0f3FB8AA3B, %f32;
	fma.rn.f32 	%f34, %f19, 0f32A55E34, %f33;
	mul.f32 	%f35, %f29, 0f40400000;
	fma.rn.f32 	%f36, %f35, %f25, %f34;
	fma.rn.f32 	%f37, %f29, %f19, %f36;
	add.rn.f32 	%f38, %f30, %f37;
	neg.f32 	%f39, %f30;
	add.rn.f32 	%f40, %f38, %f39;
	neg.f32 	%f41, %f40;
	add.rn.f32 	%f42, %f37, %f41;
	mov.f32 	%f43, 0f40400000;
	mul.rn.f32 	%f44, %f38, %f43;
	neg.f32 	%f45, %f44;
	fma.rn.f32 	%f46, %f38, 0f40400000, %f45;
	fma.rn.f32 	%f47, %f42, 0f40400000, %f46;
	cvt.rni.f32.f32 	%f48, %f44;
	sub.f32 	%f49, %f44, %f48;
	add.f32 	%f50, %f49, %f47;
	fma.rn.f32 	%f51, %f50, 0f391FCB8E, 0f3AAF85ED;
	fma.rn.f32 	%f52, %f51, %f50, 0f3C1D9856;
	fma.rn.f32 	%f53, %f52, %f50, 0f3D6357BB;
	fma.rn.f32 	%f54, %f53, %f50, 0f3E75FDEC;
	fma.rn.f32 	%f55, %f54, %f50, 0f3F317218;
	fma.rn.f32 	%f56, %f55, %f50, 0f3F800000;
	cvt.rzi.s32.f32 	%r10, %f48;
	setp.gt.f32 	%p3, %f48, 0f00000000;
	selp.b32 	%r11, 0, -2097152000, %p3;
	add.s32 	%r12, %r11, 2130706432;
	mov.b32 	%f57, %r12;
	mul.f32 	%f58, %f56, %f57;
	shl.b32 	%r13, %r10, 23;
	sub.s32 	%r14, %r13, %r11;
	mov.b32 	%f59, %r14;
	mul.f32 	%f60, %f58, %f59;
	abs.f32 	%f61, %f44;
	setp.gt.f32 	%p4, %f61, 0f43180000;
	setp.lt.f32 	%p5, %f44, 0f00000000;
	selp.f32 	%f62, 0f00000000, 0f7F800000, %p5;
	selp.f32 	%f3, %f62, %f60, %p4;
	setp.eq.f32 	%p6, %f1, 0f3F800000;
	mov.f32 	%f84, 0f3F800000;
	@%p6 bra 	$L__BB8_8;
	setp.num.f32 	%p7, %f2, %f2;
	@%p7 bra 	$L__BB8_4;
	mov.f32 	%f63, 0f40400000;
	add.rn.f32 	%f84, %f1, %f63;
	bra.uni 	$L__BB8_8;
$L__BB8_4:
	setp.neu.f32 	%p8, %f1, 0f00000000;
	setp.neu.f32 	%p9, %f2, 0f7F800000;
	and.pred  	%p10, %p8, %p9;
	@%p10 bra 	$L__BB8_6;
	add.f32 	%f84, %f1, %f1;
	bra.uni 	$L__BB8_8;
$L__BB8_6:
	setp.geu.f32 	%p11, %f1, 0f00000000;
	mov.f32 	%f84, %f3;
	@%p11 bra 	$L__BB8_8;
	neg.f32 	%f84, %f3;
$L__BB8_8:
	fma.rn.f32 	%f64, %f84, 0f3D372713, %f1;
	mul.f32 	%f65, %f64, 0f3F4C422A;
	mul.f32 	%f66, %f1, 0f3F000000;
	abs.f32 	%f67, %f65;
	mul.f32 	%f68, %f67, 0f4038AA3B;
	ex2.approx.ftz.f32 	%f69, %f68;
	add.f32 	%f70, %f69, 0f3F800000;
	rcp.approx.ftz.f32 	%f71, %f70;
	fma.rn.f32 	%f72, %f71, 0fC0000000, 0f3F800000;
	setp.ge.f32 	%p12, %f67, 0f41102CB4;
	selp.f32 	%f73, 0f3F800000, %f72, %p12;
	copysign.f32 	%f74, %f65, %f73;
	mul.f32 	%f75, %f65, %f65;
	fma.rn.f32 	%f76, %f75, 0f3C80F082, 0fBD563CAE;
	fma.rn.f32 	%f77, %f76, %f75, 0f3E085941;
	fma.rn.f32 	%f78, %f77, %f75, 0fBEAAA9ED;
	fma.rn.f32 	%f79, %f78, %f75, 0f00000000;
	fma.rn.f32 	%f80, %f79, %f65, %f65;
	setp.ge.f32 	%p13, %f67, 0f3F19999A;
	selp.f32 	%f81, %f74, %f80, %p13;
	add.f32 	%f82, %f81, 0f3F800000;
	mul.f32 	%f83, %f66, %f82;
	cvta.to.global.u64 	%rd6, %rd2;
	add.s64 	%rd8, %rd6, %rd4;
	st.global.f32 	[%rd8], %f83;
$L__BB8_9:
	ret;

}


// ===== COMPILED SASS (sm_100) =====

	.target	sm_100

	.elftype	@"ET_EXEC"


//--------------------- .note.nv.tkinfo           --------------------------
	.section	.note.nv.tkinfo,"",@"SHT_NOTE"
	.sectionflags	@"SHF_NOTE_NV_TKINFO"
	.tkinfo
        /*0018*/ 	.word	0x00000002
        /*0030*/ 	.string	""
        /*0030*/ 	.string	"ptxas"
        /*0030*/ 	.string	"Cuda compilation tools, release 13.0, V13.0.88"
        /*0030*/ 	.string	"Build cuda_13.0.r13.0/compiler.36424714_0"
        /*0030*/ 	.string	"-arch sm_100 -m 64 "



//--------------------- .note.nv.cuinfo           --------------------------
	.section	.note.nv.cuinfo,"",@"SHT_NOTE"
	.sectionflags	@"SHF_NOTE_NV_CUINFO"
        /*0018*/ 	.short	0x0002
        /*001a*/ 	.short	0x0064
        /*001c*/ 	.short	0x0082
	.zero		2


//--------------------- .nv.info                  --------------------------
	.section	.nv.info,"",@"SHT_CUDA_INFO"
	.align	4


	//----- nvinfo : EIATTR_REGCOUNT
	.align		4
        /*0000*/ 	.byte	0x04, 0x2f
        /*0002*/ 	.short	(.L_1 - .L_0)
	.align		4
.L_0:
        /*0004*/ 	.word	index@(_Z9test_reluPfS_i)
        /*0008*/ 	.word	0x0000000a


	//----- nvinfo : EIATTR_FRAME_SIZE
	.align		4
.L_1:
        /*000c*/ 	.byte	0x04, 0x11
        /*000e*/ 	.short	(.L_3 - .L_2)
	.align		4
.L_2:
        /*0010*/ 	.word	index@(_Z9test_reluPfS_i)
        /*0014*/ 	.word	0x00000000


	//----- nvinfo : EIATTR_REGCOUNT
	.align		4
.L_3:
        /*0018*/ 	.byte	0x04, 0x2f
        /*001a*/ 	.short	(.L_5 - .L_4)
	.align		4
.L_4:
        /*001c*/ 	.word	index@(_Z8test_expPfS_i)
        /*0020*/ 	.word	0x0000000c


	//----- nvinfo : EIATTR_FRAME_SIZE
	.align		4
.L_5:
        /*0024*/ 	.byte	0x04, 0x11
        /*0026*/ 	.short	(.L_7 - .L_6)
	.align		4
.L_6:
        /*0028*/ 	.word	index@(_Z8test_expPfS_i)
        /*002c*/ 	.word	0x00000000


	//----- nvinfo : EIATTR_REGCOUNT
	.align		4
.L_7:
        /*0030*/ 	.byte	0x04, 0x2f
        /*0032*/ 	.short	(.L_9 - .L_8)
	.align		4
.L_8:
        /*0034*/ 	.word	index@(_Z8test_logPfS_i)
        /*0038*/ 	.word	0x0000000c


	//----- nvinfo : EIATTR_FRAME_SIZE
	.align		4
.L_9:
        /*003c*/ 	.byte	0x04, 0x11
        /*003e*/ 	.short	(.L_11 - .L_10)
	.align		4
.L_10:
        /*0040*/ 	.word	index@(_Z8test_logPfS_i)
        /*0044*/ 	.word	0x00000000


	//----- nvinfo : EIATTR_REGCOUNT
	.align		4
.L_11:
        /*0048*/ 	.byte	0x04, 0x2f
        /*004a*/ 	.short	(.L_13 - .L_12)
	.align		4
.L_12:
        /*004c*/ 	.word	index@(_Z9test_sqrtPfS_i)
        /*0050*/ 	.word	0x0000000c


	//----- nvinfo : EIATTR_FRAME_SIZE
	.align		4
.L_13:
        /*0054*/ 	.byte	0x04, 0x11
        /*0056*/ 	.short	(.L_15 - .L_14)
	.align		4
.L_14:
        /*0058*/ 	.word	index@($__internal_1_$__cuda_sm20_sqrt_rn_f32_slowpath)
        /*005c*/ 	.word	0x00000000


	//----- nvinfo : EIATTR_FRAME_SIZE
	.align		4
.L_15:
        /*0060*/ 	.byte	0x04, 0x11
        /*0062*/ 	.short	(.L_17 - .L_16)
	.align		4
.L_16:
        /*0064*/ 	.word	index@(_Z9test_sqrtPfS_i)
        /*0068*/ 	.word	0x00000000


	//----- nvinfo : EIATTR_REGCOUNT
	.align		4
.L_17:
        /*006c*/ 	.byte	0x04, 0x2f
        /*006e*/ 	.short	(.L_19 - .L_18)
	.align		4
.L_18:
        /*0070*/ 	.word	index@(_Z8test_powPfS_i)
        /*0074*/ 	.word	0x00000010


	//----- nvinfo : EIATTR_FRAME_SIZE
	.align		4
.L_19:
        /*0078*/ 	.byte	0x04, 0x11
        /*007a*/ 	.short	(.L_21 - .L_20)
	.align		4
.L_20:
        /*007c*/ 	.word	index@(_Z8test_powPfS_i)
        /*0080*/ 	.word	0x00000000


	//----- nvinfo : EIATTR_REGCOUNT
	.align		4
.L_21:
        /*0084*/ 	.byte	0x04, 0x2f
        /*0086*/ 	.short	(.L_23 - .L_22)
	.align		4
.L_22:
        /*0088*/ 	.word	index@(_Z9test_tanhPfS_i)
        /*008c*/ 	.word	0x0000000e


	//----- nvinfo : EIATTR_FRAME_SIZE
	.align		4
.L_23:
        /*0090*/ 	.byte	0x04, 0x11
        /*0092*/ 	.short	(.L_25 - .L_24)
	.align		4
.L_24:
        /*0094*/ 	.word	index@(_Z9test_tanhPfS_i)
        /*0098*/ 	.word	0x00000000


	//----- nvinfo : EIATTR_REGCOUNT
	.align		4
.L_25:
        /*009c*/ 	.byte	0x04, 0x2f
        /*009e*/ 	.short	(.L_27 - .L_26)
	.align		4
.L_26:
        /*00a0*/ 	.word	index@(_Z8test_absPfS_i)
        /*00a4*/ 	.word	0x0000000a


	//----- nvinfo : EIATTR_FRAME_SIZE
	.align		4
.L_27:
        /*00a8*/ 	.byte	0x04, 0x11
        /*00aa*/ 	.short	(.L_29 - .L_28)
	.align		4
.L_28:
        /*00ac*/ 	.word	index@(_Z8test_absPfS_i)
        /*00b0*/ 	.word	0x00000000


	//----- nvinfo : EIATTR_REGCOUNT
	.align		4
.L_29:
        /*00b4*/ 	.byte	0x04, 0x2f
        /*00b6*/ 	.short	(.L_31 - .L_30)
	.align		4
.L_30:
        /*00b8*/ 	.word	index@(_Z12test_sigmoidPfS_i)
        /*00bc*/ 	.word	0x0000000e


	//----- nvinfo : EIATTR_FRAME_SIZE
	.align		4
.L_31:
        /*00c0*/ 	.byte	0x04, 0x11
        /*00c2*/ 	.short	(.L_33 - .L_32)
	.align		4
.L_32:
        /*00c4*/ 	.word	index@($__internal_0_$__cuda_sm20_rcp_rn_f32_slowpath)
        /*00c8*/ 	.word	0x00000000


	//----- nvinfo : EIATTR_FRAME_SIZE
	.align		4
.L_33:
        /*00cc*/ 	.byte	0x04, 0x11
        /*00ce*/ 	.short	(.L_35 - .L_34)
	.align		4
.L_34:
        /*00d0*/ 	.word	index@(_Z12test_sigmoidPfS_i)
        /*00d4*/ 	.word	0x00000000


	//----- nvinfo : EIATTR_REGCOUNT
	.align		4
.L_35:
        /*00d8*/ 	.byte	0x04, 0x2f
        /*00da*/ 	.short	(.L_37 - .L_36)
	.align		4
.L_36:
        /*00dc*/ 	.word	index@(_Z9test_geluPfS_i)
        /*00e0*/ 	.word	0x00000010


	//----- nvinfo : EIATTR_FRAME_SIZE
	.align		4
.L_37:
        /*00e4*/ 	.byte	0x04, 0x11
        /*00e6*/ 	.short	(.L_39 - .L_38)
	.align		4
.L_38:
        /*00e8*/ 	.word	index@(_Z9test_geluPfS_i)
        /*00ec*/ 	.word	0x00000000


	//----- nvinfo : EIATTR_MIN_STACK_SIZE
	.align		4
.L_39:
        /*00f0*/ 	.byte	0x04, 0x12
        /*00f2*/ 	.short	(.L_41 - .L_40)
	.align		4
.L_40:
        /*00f4*/ 	.word	index@(_Z9test_geluPfS_i)
        /*00f8*/ 	.word	0x00000000


	//----- nvinfo : EIATTR_MIN_STACK_SIZE
	.align		4
.L_41:
        /*00fc*/ 	.byte	0x04, 0x12
        /*00fe*/ 	.short	(.L_43 - .L_42)
	.align		4
.L_42:
        /*0100*/ 	.word	index@(_Z12test_sigmoidPfS_i)
        /*0104*/ 	.word	0x00000000


	//----- nvinfo : EIATTR_MIN_STACK_SIZE
	.align		4
.L_43:
        /*0108*/ 	.byte	0x04, 0x12
        /*010a*/ 	.short	(.L_45 - .L_44)
	.align		4
.L_44:
        /*010c*/ 	.word	index@(_Z8test_absPfS_i)
        /*0110*/ 	.word	0x00000000


	//----- nvinfo : EIATTR_MIN_STACK_SIZE
	.align		4
.L_45:
        /*0114*/ 	.byte	0x04, 0x12
        /*0116*/ 	.short	(.L_47 - .L_46)
	.align		4
.L_46:
        /*0118*/ 	.word	index@(_Z9test_tanhPfS_i)
        /*011c*/ 	.word	0x00000000


	//----- nvinfo : EIATTR_MIN_STACK_SIZE
	.align		4
.L_47:
        /*0120*/ 	.byte	0x04, 0x12
        /*0122*/ 	.short	(.L_49 - .L_48)
	.align		4
.L_48:
        /*0124*/ 	.word	index@(_Z8test_powPfS_i)
        /*0128*/ 	.word	0x00000000


	//----- nvinfo : EIATTR_MIN_STACK_SIZE
	.align		4
.L_49:
        /*012c*/ 	.byte	0x04, 0x12
        /*012e*/ 	.short	(.L_51 - .L_50)
	.align		4
.L_50:
        /*0130*/ 	.word	index@(_Z9test_sqrtPfS_i)
        /*0134*/ 	.word	0x00000000


	//----- nvinfo : EIATTR_MIN_STACK_SIZE
	.align		4
.L_51:
        /*0138*/ 	.byte	0x04, 0x12
        /*013a*/ 	.short	(.L_53 - .L_52)
	.align		4
.L_52:
        /*013c*/ 	.word	index@(_Z8test_logPfS_i)
        /*0140*/ 	.word	0x00000000


	//----- nvinfo : EIATTR_MIN_STACK_SIZE
	.align		4
.L_53:
        /*0144*/ 	.byte	0x04, 0x12
        /*0146*/ 	.short	(.L_55 - .L_54)
	.align		4
.L_54:
        /*0148*/ 	.word	index@(_Z8test_expPfS_i)
        /*014c*/ 	.word	0x00000000


	//----- nvinfo : EIATTR_MIN_STACK_SIZE
	.align		4
.L_55:
        /*0150*/ 	.byte	0x04, 0x12
        /*0152*/ 	.short	(.L_57 - .L_56)
	.align		4
.L_56:
        /*0154*/ 	.word	index@(_Z9test_reluPfS_i)
        /*0158*/ 	.word	0x00000000
.L_57:


//--------------------- .nv.compat                --------------------------
	.section	.nv.compat,"",@"SHT_CUDA_COMPAT_INFO"
	.align	4
        /*0000*/ 	.byte	0x02, 0x09, 0x00, 0x00, 0x02, 0x02, 0x01, 0x00, 0x02, 0x05, 0x05, 0x00, 0x03, 0x07, 0x01, 0x01
        /*0010*/ 	.byte	0x02, 0x03, 0x00, 0x00, 0x02, 0x06, 0x01, 0x00, 0x04, 0x0b, 0x08, 0x00, 0x01, 0x00, 0x00, 0x00
        /*0020*/ 	.byte	0x00, 0x00, 0x00, 0x00


//--------------------- .nv.info._Z9test_geluPfS_i --------------------------
	.section	.nv.info._Z9test_geluPfS_i,"",@"SHT_CUDA_INFO"
	.sectionflags	@""
	.align	4


	//----- nvinfo : EIATTR_CUDA_API_VERSION
	.align		4
        /*0000*/ 	.byte	0x04, 0x37
        /*0002*/ 	.short	(.L_59 - .L_58)
.L_58:
        /*0004*/ 	.word	0x00000082


	//----- nvinfo : EIATTR_KPARAM_INFO
	.align		4
.L_59:
        /*0008*/ 	.byte	0x04, 0x17
        /*000a*/ 	.short	(.L_61 - .L_60)
.L_60:
        /*000c*/ 	.word	0x00000000
        /*0010*/ 	.short	0x0002
        /*0012*/ 	.short	0x0010
        /*0014*/ 	.byte	0x00, 0xf0, 0x11, 0x00


	//----- nvinfo : EIATTR_KPARAM_INFO
	.align		4
.L_61:
        /*0018*/ 	.byte	0x04, 0x17
        /*001a*/ 	.short	(.L_63 - .L_62)
.L_62:
        /*001c*/ 	.word	0x00000000
        /*0020*/ 	.short	0x0001
        /*0022*/ 	.short	0x0008
        /*0024*/ 	.byte	0x00, 0xf5, 0x21, 0x00


	//----- nvinfo : EIATTR_KPARAM_INFO
	.align		4
.L_63:
        /*0028*/ 	.byte	0x04, 0x17
        /*002a*/ 	.short	(.L_65 - .L_64)
.L_64:
        /*002c*/ 	.word	0x00000000
        /*0030*/ 	.short	0x0000
        /*0032*/ 	.short	0x0000
        /*0034*/ 	.byte	0x00, 0xf5, 0x21, 0x00


	//----- nvinfo : EIATTR_SPARSE_MMA_MASK
	.align		4
.L_65:
        /*0038*/ 	.byte	0x03, 0x50
        /*003a*/ 	.short	0x0000


	//----- nvinfo : EIATTR_MAXREG_COUNT
	.align		4
        /*003c*/ 	.byte	0x03, 0x1b
        /*003e*/ 	.short	0x00ff


	//----- nvinfo : EIATTR_MERCURY_ISA_VERSION
	.align		4
        /*0040*/ 	.byte	0x03, 0x5f
        /*0042*/ 	.short	0x0101


	//----- nvinfo : EIATTR_VRC_CTA_INIT_COUNT
	.align		4
        /*0044*/ 	.byte	0x02, 0x4a
	.zero		1
	.zero		1


	//----- nvinfo : EIATTR_EXIT_INSTR_OFFSETS
	.align		4
        /*0048*/ 	.byte	0x04, 0x1c
        /*004a*/ 	.short	(.L_67 - .L_66)


	//   ....[0]....
.L_66:
        /*004c*/ 	.word	0x00000070


	//   ....[1]....
        /*0050*/ 	.word	0x000006e0


	//----- nvinfo : EIATTR_CRS_STACK_SIZE
	.align		4
.L_67:
        /*0054*/ 	.byte	0x04, 0x1e
        /*0056*/ 	.short	(.L_69 - .L_68)
.L_68:
        /*0058*/ 	.word	0x00000000


	//----- nvinfo : EIATTR_CBANK_PARAM_SIZE
	.align		4
.L_69:
        /*005c*/ 	.byte	0x03, 0x19
        /*005e*/ 	.short	0x0014


	//----- nvinfo : EIATTR_PARAM_CBANK
	.align		4
        /*0060*/ 	.byte	0x04, 0x0a
        /*0062*/ 	.short	(.L_71 - .L_70)
	.align		4
.L_70:
        /*0064*/ 	.word	index@(.nv.constant0._Z9test_geluPfS_i)
        /*0068*/ 	.short	0x0380
        /*006a*/ 	.short	0x0014


	//----- nvinfo : EIATTR_SW_WAR
	.align		4
.L_71:
        /*006c*/ 	.byte	0x04, 0x36
        /*006e*/ 	.short	(.L_73 - .L_72)
.L_72:
        /*0070*/ 	.word	0x00000008
.L_73:


//--------------------- .nv.info._Z12test_sigmoidPfS_i --------------------------
	.section	.nv.info._Z12test_sigmoidPfS_i,"",@"SHT_CUDA_INFO"
	.sectionflags	@""
	.align	4


	//----- nvinfo : EIATTR_CUDA_API_VERSION
	.align		4
        /*0000*/ 	.byte	0x04, 0x37
        /*0002*/ 	.short	(.L_75 - .L_74)
.L_74:
        /*0004*/ 	.word	0x00000082


	//----- nvinfo : EIATTR_KPARAM_INFO
	.align		4
.L_75:
        /*0008*/ 	.byte	0x04, 0x17
        /*000a*/ 	.short	(.L_77 - .L_76)
.L_76:
        /*000c*/ 	.word	0x00000000
        /*0010*/ 	.short	0x0002
        /*0012*/ 	.short	0x0010
        /*0014*/ 	.byte	0x00, 0xf0, 0x11, 0x00


	//----- nvinfo : EIATTR_KPARAM_INFO
	.align		4
.L_77:
        /*0018*/ 	.byte	0x04, 0x17
        /*001a*/ 	.short	(.L_79 - .L_78)
.L_78:
        /*001c*/ 	.word	0x00000000
        /*0020*/ 	.short	0x0001
        /*0022*/ 	.short	0x0008
        /*0024*/ 	.byte	0x00, 0xf5, 0x21, 0x00


	//----- nvinfo : EIATTR_KPARAM_INFO
	.align		4
.L_79:
        /*0028*/ 	.byte	0x04, 0x17
        /*002a*/ 	.short	(.L_81 - .L_80)
.L_80:
        /*002c*/ 	.word	0x00000000
        /*0030*/ 	.short	0x0000
        /*0032*/ 	.short	0x0000
        /*0034*/ 	.byte	0x00, 0xf5, 0x21, 0x00


	//----- nvinfo : EIATTR_SPARSE_MMA_MASK
	.align		4
.L_81:
        /*0038*/ 	.byte	0x03, 0x50
        /*003a*/ 	.short	0x0000


	//----- nvinfo : EIATTR_MAXREG_COUNT
	.align		4
        /*003c*/ 	.byte	0x03, 0x1b
        /*003e*/ 	.short	0x00ff


	//----- nvinfo : EIATTR_MERCURY_ISA_VERSION
	.align		4
        /*0040*/ 	.byte	0x03, 0x5f
        /*0042*/ 	.short	0x0101


	//----- nvinfo : EIATTR_VRC_CTA_INIT_COUNT
	.align		4
        /*0044*/ 	.byte	0x02, 0x4a
	.zero		1
	.zero		1


	//----- nvinfo : EIATTR_EXIT_INSTR_OFFSETS
	.align		4
        /*0048*/ 	.byte	0x04, 0x1c
        /*004a*/ 	.short	(.L_83 - .L_82)


	//   ....[0]....
.L_82:
        /*004c*/ 	.word	0x00000070


	//   ....[1]....
        /*0050*/ 	.word	0x00000260


	//----- nvinfo : EIATTR_CRS_STACK_SIZE
	.align		4
.L_83:
        /*0054*/ 	.byte	0x04, 0x1e
        /*0056*/ 	.short	(.L_85 - .L_84)
.L_84:
        /*0058*/ 	.word	0x00000000


	//----- nvinfo : EIATTR_CBANK_PARAM_SIZE
	.align		4
.L_85:
        /*005c*/ 	.byte	0x03, 0x19
        /*005e*/ 	.short	0x0014


	//----- nvinfo : EIATTR_PARAM_CBANK
	.align		4
        /*0060*/ 	.byte	0x04, 0x0a
        /*0062*/ 	.short	(.L_87 - .L_86)
	.align		4
.L_86:
        /*0064*/ 	.word	index@(.nv.constant0._Z12test_sigmoidPfS_i)
        /*0068*/ 	.short	0x0380
        /*006a*/ 	.short	0x0014


	//----- nvinfo : EIATTR_SW_WAR
	.align		4
.L_87:
        /*006c*/ 	.byte	0x04, 0x36
        /*006e*/ 	.short	(.L_89 - .L_88)
.L_88:
        /*0070*/ 	.word	0x00000008
.L_89:


//--------------------- .nv.info._Z8test_absPfS_i --------------------------
	.section	.nv.info._Z8test_absPfS_i,"",@"SHT_CUDA_INFO"
	.sectionflags	@""
	.align	4


	//----- nvinfo : EIATTR_CUDA_API_VERSION
	.align		4
        /*0000*/ 	.byte	0x04, 0x37
        /*0002*/ 	.short	(.L_91 - .L_90)
.L_90:
        /*0004*/ 	.word	0x00000082


	//----- nvinfo : EIATTR_KPARAM_INFO
	.align		4
.L_91:
        /*0008*/ 	.byte	0x04, 0x17
        /*000a*/ 	.short	(.L_93 - .L_92)
.L_92:
        /*000c*/ 	.word	0x00000000
        /*0010*/ 	.short	0x0002
        /*0012*/ 	.short	0x0010
        /*0014*/ 	.byte	0x00, 0xf0, 0x11, 0x00


	//----- nvinfo : EIATTR_KPARAM_INFO
	.align		4
.L_93:
        /*0018*/ 	.byte	0x04, 0x17
        /*001a*/ 	.short	(.L_95 - .L_94)
.L_94:
        /*001c*/ 	.word	0x00000000
        /*0020*/ 	.short	0x0001
        /*0022*/ 	.short	0x0008
        /*0024*/ 	.byte	0x00, 0xf5, 0x21, 0x00


	//----- nvinfo : EIATTR_KPARAM_INFO
	.align		4
.L_95:
        /*0028*/ 	.byte	0x04, 0x17
        /*002a*/ 	.short	(.L_97 - .L_96)
.L_96:
        /*002c*/ 	.word	0x00000000
        /*0030*/ 	.short	0x0000
        /*0032*/ 	.short	0x0000
        /*0034*/ 	.byte	0x00, 0xf5, 0x21, 0x00


	//----- nvinfo : EIATTR_SPARSE_MMA_MASK
	.align		4
.L_97:
        /*0038*/ 	.byte	0x03, 0x50
        /*003a*/ 	.short	0x0000


	//----- nvinfo : EIATTR_MAXREG_COUNT
	.align		4
        /*003c*/ 	.byte	0x03, 0x1b
        /*003e*/ 	.short	0x00ff


	//----- nvinfo : EIATTR_MERCURY_ISA_VERSION
	.align		4
        /*0040*/ 	.byte	0x03, 0x5f
        /*0042*/ 	.short	0x0101


	//----- nvinfo : EIATTR_VRC_CTA_INIT_COUNT
	.align		4
        /*0044*/ 	.byte	0x02, 0x4a
	.zero		1
	.zero		1


	//----- nvinfo : EIATTR_EXIT_INSTR_OFFSETS
	.align		4
        /*0048*/ 	.byte	0x04, 0x1c
        /*004a*/ 	.short	(.L_99 - .L_98)


	//   ....[0]....
.L_98:
        /*004c*/ 	.word	0x00000070


	//   ....[1]....
        /*0050*/ 	.word	0x00000100


	//----- nvinfo : EIATTR_CBANK_PARAM_SIZE
	.align		4
.L_99:
        /*0054*/ 	.byte	0x03, 0x19
        /*0056*/ 	.short	0x0014


	//----- nvinfo : EIATTR_PARAM_CBANK
	.align		4
        /*0058*/ 	.byte	0x04, 0x0a
        /*005a*/ 	.short	(.L_101 - .L_100)
	.align		4
.L_100:
        /*005c*/ 	.word	index@(.nv.constant0._Z8test_absPfS_i)
        /*0060*/ 	.short	0x0380
        /*0062*/ 	.short	0x0014


	//----- nvinfo : EIATTR_SW_WAR
	.align		4
.L_101:
        /*0064*/ 	.byte	0x04, 0x36
        /*0066*/ 	.short	(.L_103 - .L_102)
.L_102:
        /*0068*/ 	.word	0x00000008
.L_103:


//--------------------- .nv.info._Z9test_tanhPfS_i --------------------------
	.section	.nv.info._Z9test_tanhPfS_i,"",@"SHT_CUDA_INFO"
	.sectionflags	@""
	.align	4


	//----- nvinfo : EIATTR_CUDA_API_VERSION
	.align		4
        /*0000*/ 	.byte	0x04, 0x37
        /*0002*/ 	.short	(.L_105 - .L_104)
.L_104:
        /*0004*/ 	.word	0x00000082


	//----- nvinfo : EIATTR_KPARAM_INFO
	.align		4
.L_105:
        /*0008*/ 	.byte	0x04, 0x17
        /*000a*/ 	.short	(.L_107 - .L_106)
.L_106:
        /*000c*/ 	.word	0x00000000
        /*0010*/ 	.short	0x0002
        /*0012*/ 	.short	0x0010
        /*0014*/ 	.byte	0x00, 0xf0, 0x11, 0x00


	//----- nvinfo : EIATTR_KPARAM_INFO
	.align		4
.L_107:
        /*0018*/ 	.byte	0x04, 0x17
        /*001a*/ 	.short	(.L_109 - .L_108)
.L_108:
        /*001c*/ 	.word	0x00000000
        /*0020*/ 	.short	0x0001
        /*0022*/ 	.short	0x0008
        /*0024*/ 	.byte	0x00, 0xf5, 0x21, 0x00


	//----- nvinfo : EIATTR_KPARAM_INFO
	.align		4
.L_109:
        /*0028*/ 	.byte	0x04, 0x17
        /*002a*/ 	.short	(.L_111 - .L_110)
.L_110:
        /*002c*/ 	.word	0x00000000
        /*0030*/ 	.short	0x0000
        /*0032*/ 	.short	0x0000
        /*0034*/ 	.byte	0x00, 0xf5, 0x21, 0x00


	//----- nvinfo : EIATTR_SPARSE_MMA_MASK
	.align		4
.L_111:
        /*0038*/ 	.byte	0x03, 0x50
        /*003a*/ 	.short	0x0000


	//----- nvinfo : EIATTR_MAXREG_COUNT
	.align		4
        /*003c*/ 	.byte	0x03, 0x1b
        /*003e*/ 	.short	0x00ff


	//----- nvinfo : EIATTR_MERCURY_ISA_VERSION
	.align		4
        /*0040*/ 	.byte	0x03, 0x5f
        /*0042*/ 	.short	0x0101


	//----- nvinfo : EIATTR_VRC_CTA_INIT_COUNT
	.align		4
        /*0044*/ 	.byte	0x02, 0x4a
	.zero		1
	.zero		1


	//----- nvinfo : EIATTR_EXIT_INSTR_OFFSETS
	.align		4
        /*0048*/ 	.byte	0x04, 0x1c
        /*004a*/ 	.short	(.L_113 - .L_112)


	//   ....[0]....
.L_112:
        /*004c*/ 	.word	0x00000070


	//   ....[1]....
        /*0050*/ 	.word	0x00000200


	//----- nvinfo : EIATTR_CBANK_PARAM_SIZE
	.align		4
.L_113:
        /*0054*/ 	.byte	0x03, 0x19
        /*0056*/ 	.short	0x0014


	//----- nvinfo : EIATTR_PARAM_CBANK
	.align		4
        /*0058*/ 	.byte	0x04, 0x0a
        /*005a*/ 	.short	(.L_115 - .L_114)
	.align		4
.L_114:
        /*005c*/ 	.word	index@(.nv.constant0._Z9test_tanhPfS_i)
        /*0060*/ 	.short	0x0380
        /*0062*/ 	.short	0x0014


	//----- nvinfo : EIATTR_SW_WAR
	.align		4
.L_115:
        /*0064*/ 	.byte	0x04, 0x36
        /*0066*/ 	.short	(.L_117 - .L_116)
.L_116:
        /*0068*/ 	.word	0x00000008
.L_117:


//--------------------- .nv.info._Z8test_powPfS_i --------------------------
	.section	.nv.info._Z8test_powPfS_i,"",@"SHT_CUDA_INFO"
	.sectionflags	@""
	.align	4


	//----- nvinfo : EIATTR_CUDA_API_VERSION
	.align		4
        /*0000*/ 	.byte	0x04, 0x37
        /*0002*/ 	.short	(.L_119 - .L_118)
.L_118:
        /*0004*/ 	.word	0x00000082


	//----- nvinfo : EIATTR_KPARAM_INFO
	.align		4
.L_119:
        /*0008*/ 	.byte	0x04, 0x17
        /*000a*/ 	.short	(.L_121 - .L_120)
.L_120:
        /*000c*/ 	.word	0x00000000
        /*0010*/ 	.short	0x0002
        /*0012*/ 	.short	0x0010
        /*0014*/ 	.byte	0x00, 0xf0, 0x11, 0x00


	//----- nvinfo : EIATTR_KPARAM_INFO
	.align		4
.L_121:
        /*0018*/ 	.byte	0x04, 0x17
        /*001a*/ 	.short	(.L_123 - .L_122)
.L_122:
        /*001c*/ 	.word	0x00000000
        /*0020*/ 	.short	0x0001
        /*0022*/ 	.short	0x0008
        /*0024*/ 	.byte	0x00, 0xf5, 0x21, 0x00


	//----- nvinfo : EIATTR_KPARAM_INFO
	.align		4
.L_123:
        /*0028*/ 	.byte	0x04, 0x17
        /*002a*/ 	.short	(.L_125 - .L_124)
.L_124:
        /*002c*/ 	.word	0x00000000
        /*0030*/ 	.short	0x0000
        /*0032*/ 	.short	0x0000
        /*0034*/ 	.byte	0x00, 0xf5, 0x21, 0x00


	//----- nvinfo : EIATTR_SPARSE_MMA_MASK
	.align		4
.L_125:
        /*0038*/ 	.byte	0x03, 0x50
        /*003a*/ 	.short	0x0000


	//----- nvinfo : EIATTR_MAXREG_COUNT
	.align		4
        /*003c*/ 	.byte	0x03, 0x1b
        /*003e*/ 	.short	0x00ff


	//----- nvinfo : EIATTR_MERCURY_ISA_VERSION
	.align		4
        /*0040*/ 	.byte	0x03, 0x5f
        /*0042*/ 	.short	0x0101


	//----- nvinfo : EIATTR_VRC_CTA_INIT_COUNT
	.align		4
        /*0044*/ 	.byte	0x02, 0x4a
	.zero		1
	.zero		1


	//----- nvinfo : EIATTR_EXIT_INSTR_OFFSETS
	.align		4
        /*0048*/ 	.byte	0x04, 0x1c
        /*004a*/ 	.short	(.L_127 - .L_126)


	//   ....[0]....
.L_126:
        /*004c*/ 	.word	0x00000070


	//   ....[1]....
        /*0050*/ 	.word	0x00000560


	//----- nvinfo : EIATTR_CRS_STACK_SIZE
	.align		4
.L_127:
        /*0054*/ 	.byte	0x04, 0x1e
        /*0056*/ 	.short	(.L_129 - .L_128)
.L_128:
        /*0058*/ 	.word	0x00000000


	//----- nvinfo : EIATTR_CBANK_PARAM_SIZE
	.align		4
.L_129:
        /*005c*/ 	.byte	0x03, 0x19
        /*005e*/ 	.short	0x0014


	//----- nvinfo : EIATTR_PARAM_CBANK
	.align		4
        /*0060*/ 	.byte	0x04, 0x0a
        /*0062*/ 	.short	(.L_131 - .L_130)
	.align		4
.L_130:
        /*0064*/ 	.word	index@(.nv.constant0._Z8test_powPfS_i)
        /*0068*/ 	.short	0x0380
        /*006a*/ 	.short	0x0014


	//----- nvinfo : EIATTR_SW_WAR
	.align		4
.L_131:
        /*006c*/ 	.byte	0x04, 0x36
        /*006e*/ 	.short	(.L_133 - .L_132)
.L_132:
        /*0070*/ 	.word	0x00000008
.L_133:


//--------------------- .nv.info._Z9test_sqrtPfS_i --------------------------
	.section	.nv.info._Z9test_sqrtPfS_i,"",@"SHT_CUDA_INFO"
	.sectionflags	@""
	.align	4


	//----- nvinfo : EIATTR_CUDA_API_VERSION
	.align		4
        /*0000*/ 	.byte	0x04, 0x37
        /*0002*/ 	.short	(.L_135 - .L_134)
.L_134:
        /*0004*/ 	.word	0x00000082


	//----- nvinfo : EIATTR_KPARAM_INFO
	.align		4
.L_135:
        /*0008*/ 	.byte	0x04, 0x17
        /*000a*/ 	.short	(.L_137 - .L_136)
.L_136:
        /*000c*/ 	.word	0x00000000
        /*0010*/ 	.short	0x0002
        /*0012*/ 	.short	0x0010
        /*0014*/ 	.byte	0x00, 0xf0, 0x11, 0x00


	//----- nvinfo : EIATTR_KPARAM_INFO
	.align		4
.L_137:
        /*0018*/ 	.byte	0x04, 0x17
        /*001a*/ 	.short	(.L_139 - .L_138)
.L_138:
        /*001c*/ 	.word	0x00000000
        /*0020*/ 	.short	0x0001
        /*0022*/ 	.short	0x0008
        /*0024*/ 	.byte	0x00, 0xf5, 0x21, 0x00


	//----- nvinfo : EIATTR_KPARAM_INFO
	.align		4
.L_139:
        /*0028*/ 	.byte	0x04, 0x17
        /*002a*/ 	.short	(.L_141 - .L_140)
.L_140:
        /*002c*/ 	.word	0x00000000
        /*0030*/ 	.short	0x0000
        /*0032*/ 	.short	0x0000
        /*0034*/ 	.byte	0x00, 0xf5, 0x21, 0x00


	//----- nvinfo : EIATTR_SPARSE_MMA_MASK
	.align		4
.L_141:
        /*0038*/ 	.byte	0x03, 0x50
        /*003a*/ 	.short	0x0000


	//----- nvinfo : EIATTR_MAXREG_COUNT
	.align		4
        /*003c*/ 	.byte	0x03, 0x1b
        /*003e*/ 	.short	0x00ff


	//----- nvinfo : EIATTR_MERCURY_ISA_VERSION
	.align		4
        /*0040*/ 	.byte	0x03, 0x5f
        /*0042*/ 	.short	0x0101


	//----- nvinfo : EIATTR_VRC_CTA_INIT_COUNT
	.align		4
        /*0044*/ 	.byte	0x02, 0x4a
	.zero		1
	.zero		1


	//----- nvinfo : EIATTR_EXIT_INSTR_OFFSETS
	.align		4
        /*0048*/ 	.byte	0x04, 0x1c
        /*004a*/ 	.short	(.L_143 - .L_142)


	//   ....[0]....
.L_142:
        /*004c*/ 	.word	0x00000070


	//   ....[1]....
        /*0050*/ 	.word	0x000001d0


	//----- nvinfo : EIATTR_CRS_STACK_SIZE
	.align		4
.L_143:
        /*0054*/ 	.byte	0x04, 0x1e
        /*0056*/ 	.short	(.L_145 - .L_144)
.L_144:
        /*0058*/ 	.word	0x00000000


	//----- nvinfo : EIATTR_CBANK_PARAM_SIZE
	.align		4
.L_145:
        /*005c*/ 	.byte	0x03, 0x19
        /*005e*/ 	.short	0x0014


	//----- nvinfo : EIATTR_PARAM_CBANK
	.align		4
        /*0060*/ 	.byte	0x04, 0x0a
        /*0062*/ 	.short	(.L_147 - .L_146)
	.align		4
.L_146:
        /*0064*/ 	.word	index@(.nv.constant0._Z9test_sqrtPfS_i)
        /*0068*/ 	.short	0x0380
        /*006a*/ 	.short	0x0014


	//----- nvinfo : EIATTR_SW_WAR
	.align		4
.L_147:
        /*006c*/ 	.byte	0x04, 0x36
        /*006e*/ 	.short	(.L_149 - .L_148)
.L_148:
        /*0070*/ 	.word	0x00000008
.L_149:


//--------------------- .nv.info._Z8test_logPfS_i --------------------------
	.section	.nv.info._Z8test_logPfS_i,"",@"SHT_CUDA_INFO"
	.sectionflags	@""
	.align	4


	//----- nvinfo : EIATTR_CUDA_API_VERSION
	.align		4
        /*0000*/ 	.byte	0x04, 0x37
        /*0002*/ 	.short	(.L_151 - .L_150)
.L_150:
        /*0004*/ 	.word	0x00000082


	//----- nvinfo : EIATTR_KPARAM_INFO
	.align		4
.L_151:
        /*0008*/ 	.byte	0x04, 0x17
        /*000a*/ 	.short	(.L_153 - .L_152)
.L_152:
        /*000c*/ 	.word	0x00000000
        /*0010*/ 	.short	0x0002
        /*0012*/ 	.short	0x0010
        /*0014*/ 	.byte	0x00, 0xf0, 0x11, 0x00


	//----- nvinfo : EIATTR_KPARAM_INFO
	.align		4
.L_153:
        /*0018*/ 	.byte	0x04, 0x17
        /*001a*/ 	.short	(.L_155 - .L_154)
.L_154:
        /*001c*/ 	.word	0x00000000
        /*0020*/ 	.short	0x0001
        /*0022*/ 	.short	0x0008
        /*0024*/ 	.byte	0x00, 0xf5, 0x21, 0x00


	//----- nvinfo : EIATTR_KPARAM_INFO
	.align		4
.L_155:
        /*0028*/ 	.byte	0x04, 0x17
        /*002a*/ 	.short	(.L_157 - .L_156)
.L_156:
        /*002c*/ 	.word	0x00000000
        /*0030*/ 	.short	0x0000
        /*0032*/ 	.short	0x0000
        /*0034*/ 	.byte	0x00, 0xf5, 0x21, 0x00


	//----- nvinfo : EIATTR_SPARSE_MMA_MASK
	.align		4
.L_157:
        /*0038*/ 	.byte	0x03, 0x50
        /*003a*/ 	.short	0x0000


	//----- nvinfo : EIATTR_MAXREG_COUNT
	.align		4
        /*003c*/ 	.byte	0x03, 0x1b
        /*003e*/ 	.short	0x00ff


	//----- nvinfo : EIATTR_MERCURY_ISA_VERSION
	.align		4
        /*0040*/ 	.byte	0x03, 0x5f
        /*0042*/ 	.short	0x0101


	//----- nvinfo : EIATTR_VRC_CTA_INIT_COUNT
	.align		4
        /*0044*/ 	.byte	0x02, 0x4a
	.zero		1
	.zero		1


	//----- nvinfo : EIATTR_EXIT_INSTR_OFFSETS
	.align		4
        /*0048*/ 	.byte	0x04, 0x1c
        /*004a*/ 	.short	(.L_159 - .L_158)


	//   ....[0]....
.L_158:
        /*004c*/ 	.word	0x00000070


	//   ....[1]....
        /*0050*/ 	.word	0x00000260


	//----- nvinfo : EIATTR_CBANK_PARAM_SIZE
	.align		4
.L_159:
        /*0054*/ 	.byte	0x03, 0x19
        /*0056*/ 	.short	0x0014


	//----- nvinfo : EIATTR_PARAM_CBANK
	.align		4
        /*0058*/ 	.byte	0x04, 0x0a
        /*005a*/ 	.short	(.L_161 - .L_160)
	.align		4
.L_160:
        /*005c*/ 	.word	index@(.nv.constant0._Z8test_logPfS_i)
        /*0060*/ 	.short	0x0380
        /*0062*/ 	.short	0x0014


	//----- nvinfo : EIATTR_SW_WAR
	.align		4
.L_161:
        /*0064*/ 	.byte	0x04, 0x36
        /*0066*/ 	.short	(.L_163 - .L_162)
.L_162:
        /*0068*/ 	.word	0x00000008
.L_163:


//--------------------- .nv.info._Z8test_expPfS_i --------------------------
	.section	.nv.info._Z8test_expPfS_i,"",@"SHT_CUDA_INFO"
	.sectionflags	@""
	.align	4


	//----- nvinfo : EIATTR_CUDA_API_VERSION
	.align		4
        /*0000*/ 	.byte	0x04, 0x37
        /*0002*/ 	.short	(.L_165 - .L_164)
.L_164:
        /*0004*/ 	.word	0x00000082


	//----- nvinfo : EIATTR_KPARAM_INFO
	.align		4
.L_165:
        /*0008*/ 	.byte	0x04, 0x17
        /*000a*/ 	.short	(.L_167 - .L_166)
.L_166:
        /*000c*/ 	.word	0x00000000
        /*0010*/ 	.short	0x0002
        /*0012*/ 	.short	0x0010
        /*0014*/ 	.byte	0x00, 0xf0, 0x11, 0x00


	//----- nvinfo : EIATTR_KPARAM_INFO
	.align		4
.L_167:
        /*0018*/ 	.byte	0x04, 0x17
        /*001a*/ 	.short	(.L_169 - .L_168)
.L_168:
        /*001c*/ 	.word	0x00000000
        /*0020*/ 	.short	0x0001
        /*0022*/ 	.short	0x0008
        /*0024*/ 	.byte	0x00, 0xf5, 0x21, 0x00


	//----- nvinfo : EIATTR_KPARAM_INFO
	.align		4
.L_169:
        /*0028*/ 	.byte	0x04, 0x17
        /*002a*/ 	.short	(.L_171 - .L_170)
.L_170:
        /*002c*/ 	.word	0x00000000
        /*0030*/ 	.short	0x0000
        /*0032*/ 	.short	0x0000
        /*0034*/ 	.byte	0x00, 0xf5, 0x21, 0x00


	//----- nvinfo : EIATTR_SPARSE_MMA_MASK
	.align		4
.L_171:
        /*0038*/ 	.byte	0x03, 0x50
        /*003a*/ 	.short	0x0000


	//----- nvinfo : EIATTR_MAXREG_COUNT
	.align		4
        /*003c*/ 	.byte	0x03, 0x1b
        /*003e*/ 	.short	0x00ff


	//----- nvinfo : EIATTR_MERCURY_ISA_VERSION
	.align		4
        /*0040*/ 	.byte	0x03, 0x5f
        /*0042*/ 	.short	0x0101


	//----- nvinfo : EIATTR_VRC_CTA_INIT_COUNT
	.align		4
        /*0044*/ 	.byte	0x02, 0x4a
	.zero		1
	.zero		1


	//----- nvinfo : EIATTR_EXIT_INSTR_OFFSETS
	.align		4
        /*0048*/ 	.byte	0x04, 0x1c
        /*004a*/ 	.short	(.L_173 - .L_172)


	//   ....[0]....
.L_172:
        /*004c*/ 	.word	0x00000070


	//   ....[1]....
        /*0050*/ 	.word	0x000001a0


	//----- nvinfo : EIATTR_CBANK_PARAM_SIZE
	.align		4
.L_173:
        /*0054*/ 	.byte	0x03, 0x19
        /*0056*/ 	.short	0x0014


	//----- nvinfo : EIATTR_PARAM_CBANK
	.align		4
        /*0058*/ 	.byte	0x04, 0x0a
        /*005a*/ 	.short	(.L_175 - .L_174)
	.align		4
.L_174:
        /*005c*/ 	.word	index@(.nv.constant0._Z8test_expPfS_i)
        /*0060*/ 	.short	0x0380
        /*0062*/ 	.short	0x0014


	//----- nvinfo : EIATTR_SW_WAR
	.align		4
.L_175:
        /*0064*/ 	.byte	0x04, 0x36
        /*0066*/ 	.short	(.L_177 - .L_176)
.L_176:
        /*0068*/ 	.word	0x00000008
.L_177:


//--------------------- .nv.info._Z9test_reluPfS_i --------------------------
	.section	.nv.info._Z9test_reluPfS_i,"",@"SHT_CUDA_INFO"
	.sectionflags	@""
	.align	4


	//----- nvinfo : EIATTR_CUDA_API_VERSION
	.align		4
        /*0000*/ 	.byte	0x04, 0x37
        /*0002*/ 	.short	(.L_179 - .L_178)
.L_178:
        /*0004*/ 	.word	0x00000082


	//----- nvinfo : EIATTR_KPARAM_INFO
	.align		4
.L_179:
        /*0008*/ 	.byte	0x04, 0x17
        /*000a*/ 	.short	(.L_181 - .L_180)
.L_180:
        /*000c*/ 	.word	0x00000000
        /*0010*/ 	.short	0x0002
        /*0012*/ 	.short	0x0010
        /*0014*/ 	.byte	0x00, 0xf0, 0x11, 0x00


	//----- nvinfo : EIATTR_KPARAM_INFO
	.align		4
.L_181:
        /*0018*/ 	.byte	0x04, 0x17
        /*001a*/ 	.short	(.L_183 - .L_182)
.L_182:
        /*001c*/ 	.word	0x00000000
        /*0020*/ 	.short	0x0001
        /*0022*/ 	.short	0x0008
        /*0024*/ 	.byte	0x00, 0xf5, 0x21, 0x00


	//----- nvinfo : EIATTR_KPARAM_INFO
	.align		4
.L_183:
        /*0028*/ 	.byte	0x04, 0x17
        /*002a*/ 	.short	(.L_185 - .L_184)
.L_184:
        /*002c*/ 	.word	0x00000000
        /*0030*/ 	.short	0x0000
        /*0032*/ 	.short	0x0000
        /*0034*/ 	.byte	0x00, 0xf5, 0x21, 0x00


	//----- nvinfo : EIATTR_SPARSE_MMA_MASK
	.align		4
.L_185:
        /*0038*/ 	.byte	0x03, 0x50
        /*003a*/ 	.short	0x0000


	//----- nvinfo : EIATTR_MAXREG_COUNT
	.align		4
        /*003c*/ 	.byte	0x03, 0x1b
        /*003e*/ 	.short	0x00ff


	//----- nvinfo : EIATTR_MERCURY_ISA_VERSION
	.align		4
        /*0040*/ 	.byte	0x03, 0x5f
        /*0042*/ 	.short	0x0101


	//----- nvinfo : EIATTR_VRC_CTA_INIT_COUNT
	.align		4
        /*0044*/ 	.byte	0x02, 0x4a
	.zero		1
	.zero		1


	//----- nvinfo : EIATTR_EXIT_INSTR_OFFSETS
	.align		4
        /*0048*/ 	.byte	0x04, 0x1c
        /*004a*/ 	.short	(.L_187 - .L_186)


	//   ....[0]....
.L_186:
        /*004c*/ 	.word	0x00000070


	//   ....[1]....
        /*0050*/ 	.word	0x00000100


	//----- nvinfo : EIATTR_CBANK_PARAM_SIZE
	.align		4
.L_187:
        /*0054*/ 	.byte	0x03, 0x19
        /*0056*/ 	.short	0x0014


	//----- nvinfo : EIATTR_PARAM_CBANK
	.align		4
        /*0058*/ 	.byte	0x04, 0x0a
        /*005a*/ 	.short	(.L_189 - .L_188)
	.align		4
.L_188:
        /*005c*/ 	.word	index@(.nv.constant0._Z9test_reluPfS_i)
        /*0060*/ 	.short	0x0380
        /*0062*/ 	.short	0x0014


	//----- nvinfo : EIATTR_SW_WAR
	.align		4
.L_189:
        /*0064*/ 	.byte	0x04, 0x36
        /*0066*/ 	.short	(.L_191 - .L_190)
.L_190:
        /*0068*/ 	.word	0x00000008
.L_191:


//--------------------- .nv.callgraph             --------------------------
	.section	.nv.callgraph,"",@"SHT_CUDA_CALLGRAPH"
	.align	4
	.sectionentsize	8
	.align		4
        /*0000*/ 	.word	0x00000000
	.align		4
        /*0004*/ 	.word	0xffffffff
	.align		4
        /*0008*/ 	.word	0x00000000
	.align		4
        /*000c*/ 	.word	0xfffffffe
	.align		4
        /*0010*/ 	.word	0x00000000
	.align		4
        /*0014*/ 	.word	0xfffffffd
	.align		4
        /*0018*/ 	.word	0x00000000
	.align		4
        /*001c*/ 	.word	0xfffffffc


//--------------------- .text._Z9test_geluPfS_i   --------------------------
	.section	.text._Z9test_geluPfS_i,"ax",@progbits
	.align	128
        .global         _Z9test_geluPfS_i
        .type           _Z9test_geluPfS_i,@function
        .size           _Z9test_geluPfS_i,(.L_x_26 - _Z9test_geluPfS_i)
        .other          _Z9test_geluPfS_i,@"STO_CUDA_ENTRY STV_DEFAULT"
_Z9test_geluPfS_i:
.text._Z9test_geluPfS_i:
[----:B------:R-:W-:Y:S01]  /*0000*/  LDC R1, c[0x0][0x37c] ;  /* 0x0000df00ff017b82 */ /* 0x000fe20000000800 */
[----:B------:R-:W0:Y:S07]  /*0010*/  S2R R3, SR_TID.X ;  /* 0x0000000000037919 */ /* 0x000e2e0000002100 */
[----:B------:R-:W0:Y:S01]  /*0020*/  S2UR UR4, SR_CTAID.X ;  /* 0x00000000000479c3 */ /* 0x000e220000002500 */
[----:B------:R-:W1:Y:S07]  /*0030*/  LDCU UR5, c[0x0][0x390] ;  /* 0x00007200ff0577ac */ /* 0x000e6e0008000800 */
[----:B------:R-:W0:Y:S02]  /*0040*/  LDC R2, c[0x0][0x360] ;  /* 0x0000d800ff027b82 */ /* 0x000e240000000800 */
[----:B0-----:R-:W-:-:S05]  /*0050*/  IMAD R2, R2, UR4, R3 ;  /* 0x0000000402027c24 */ /* 0x001fca000f8e0203 */
[----:B-1----:R-:W-:-:S13]  /*0060*/  ISETP.GE.AND P0, PT, R2, UR5, PT ;  /* 0x0000000502007c0c */ /* 0x002fda000bf06270 */
[----:B------:R-:W-:Y:S05]  /*0070*/  @P0 EXIT ;  /* 0x000000000000094d */ /* 0x000fea0003800000 */
[----:B------:R-:W0:Y:S01]  /*0080*/  LDC.64 R4, c[0x0][0x380] ;  /* 0x0000e000ff047b82 */ /* 0x000e220000000a00 */
[----:B------:R-:W1:Y:S01]  /*0090*/  LDCU.64 UR4, c[0x0][0x358] ;  /* 0x00006b00ff0477ac */ /* 0x000e620008000a00 */
[----:B0-----:R-:W-:-:S05]  /*00a0*/  IMAD.WIDE R4, R2, 0x4, R4 ;  /* 0x0000000402047825 */ /* 0x001fca00078e0204 */
[----:B-1----:R-:W2:Y:S01]  /*00b0*/  LDG.E R3, desc[UR4][R4.64] ;  /* 0x0000000404037981 */ /* 0x002ea2000c1e1900 */
[----:B------:R-:W-:Y:S01]  /*00c0*/  HFMA2 R13, -RZ, RZ, 0.771484375, 0.21533203125 ;  /* 0x3a2c32e4ff0d7431 */ /* 0x000fe200000001ff */
[----:B------:R-:W-:Y:S01]  /*00d0*/  BSSY.RECONVERGENT B0, `(.L_x_0) ;  /* 0x0000048000007945 */ /* 0x000fe20003800200 */
[C---:B--2---:R-:W-:Y:S01]  /*00e0*/  FMUL R0, |R3|.reuse, 16777216 ;  /* 0x4b80000003007820 */ /* 0x044fe20000400200 */
[C---:B------:R-:W-:Y:S02]  /*00f0*/  FSETP.GEU.AND P0, PT, |R3|.reuse, 1.175494350822287508e-38, PT ;  /* 0x008000000300780b */ /* 0x040fe40003f0e200 */
[----:B------:R-:W-:Y:S02]  /*0100*/  FSETP.NEU.AND P2, PT, R3, 1, PT ;  /* 0x3f8000000300780b */ /* 0x000fe40003f4d000 */
[----:B------:R-:W-:-:S04]  /*0110*/  FSEL R0, R0, |R3|, !P0 ;  /* 0x4000000300007208 */ /* 0x000fc80004000000 */
[----:B------:R-:W-:-:S04]  /*0120*/  IADD3 R6, PT, PT, R0, -0x3f3504f3, RZ ;  /* 0xc0cafb0d00067810 */ /* 0x000fc80007ffe0ff */
[----:B------:R-:W-:-:S04]  /*0130*/  LOP3.LUT R7, R6, 0xff800000, RZ, 0xc0, !PT ;  /* 0xff80000006077812 */ /* 0x000fc800078ec0ff */
[-C--:B------:R-:W-:Y:S02]  /*0140*/  IADD3 R0, PT, PT, R0, -R7.reuse, RZ ;  /* 0x8000000700007210 */ /* 0x080fe40007ffe0ff */
[----:B------:R-:W-:-:S03]  /*0150*/  I2FP.F32.S32 R7, R7 ;  /* 0x0000000700077245 */ /* 0x000fc60000201400 */
[C---:B------:R-:W-:Y:S01]  /*0160*/  FADD R8, R0.reuse, 1 ;  /* 0x3f80000000087421 */ /* 0x040fe20000000000 */
[----:B------:R-:W-:Y:S01]  /*0170*/  FADD R6, R0, -1 ;  /* 0xbf80000000067421 */ /* 0x000fe20000000000 */
[----:B------:R-:W-:-:S03]  /*0180*/  FSEL R0, RZ, -24, P0 ;  /* 0xc1c00000ff007808 */ /* 0x000fc60000000000 */
[----:B------:R-:W-:Y:S01]  /*0190*/  FADD R9, R6, R6 ;  /* 0x0000000606097221 */ /* 0x000fe20000000000 */
[----:B------:R-:W0:Y:S01]  /*01a0*/  MUFU.RCP R8, R8 ;  /* 0x0000000800087308 */ /* 0x000e220000001000 */
[----:B------:R-:W-:Y:S02]  /*01b0*/  FFMA R0, R7, 1.1920928955078125e-07, R0 ;  /* 0x3400000007007823 */ /* 0x000fe40000000000 */
[----:B0-----:R-:W-:-:S04]  /*01c0*/  FMUL R9, R8, R9 ;  /* 0x0000000908097220 */ /* 0x001fc80000400000 */
[----:B------:R-:W-:Y:S01]  /*01d0*/  FADD R5, R6, -R9 ;  /* 0x8000000906057221 */ /* 0x000fe20000000000 */
[C---:B------:R-:W-:Y:S01]  /*01e0*/  FMUL R4, R9.reuse, R9 ;  /* 0x0000000909047220 */ /* 0x040fe20000400000 */
[----:B------:R-:W-:Y:S02]  /*01f0*/  FFMA R11, R9, 1.4426950216293334961, R0 ;  /* 0x3fb8aa3b090b7823 */ /* 0x000fe40000000000 */
[----:B------:R-:W-:Y:S01]  /*0200*/  FADD R5, R5, R5 ;  /* 0x0000000505057221 */ /* 0x000fe20000000000 */
[----:B------:R-:W-:Y:S01]  /*0210*/  FFMA R7, R4, R13, 0.0032181653659790754318 ;  /* 0x3b52e7db04077423 */ /* 0x000fe2000000000d */
[----:B------:R-:W-:Y:S02]  /*0220*/  FADD R0, R0, -R11 ;  /* 0x8000000b00007221 */ /* 0x000fe40000000000 */
[----:B------:R-:W-:Y:S01]  /*0230*/  FFMA R5, R6, -R9, R5 ;  /* 0x8000000906057223 */ /* 0x000fe20000000005 */
[----:B------:R-:W-:Y:S01]  /*0240*/  FFMA R7, R4, R7, 0.018033718690276145935 ;  /* 0x3c93bb7304077423 */ /* 0x000fe20000000007 */
[----:B------:R-:W-:-:S02]  /*0250*/  FFMA R0, R9, 1.4426950216293334961, R0 ;  /* 0x3fb8aa3b09007823 */ /* 0x000fc40000000000 */
[----:B------:R-:W-:Y:S01]  /*0260*/  FMUL R5, R8, R5 ;  /* 0x0000000508057220 */ /* 0x000fe20000400000 */
[C---:B------:R-:W-:Y:S01]  /*0270*/  FFMA R7, R4.reuse, R7, 0.12022458761930465698 ;  /* 0x3df6384f04077423 */ /* 0x040fe20000000007 */
[----:B------:R-:W-:Y:S02]  /*0280*/  HFMA2 R8, -RZ, RZ, 1.875, 0 ;  /* 0x3f800000ff087431 */ /* 0x000fe400000001ff */
[----:B------:R-:W-:Y:S01]  /*0290*/  FFMA R0, R5, 1.4426950216293334961, R0 ;  /* 0x3fb8aa3b05007823 */ /* 0x000fe20000000000 */
[----:B------:R-:W-:-:S03]  /*02a0*/  FMUL R4, R4, R7 ;  /* 0x0000000704047220 */ /* 0x000fc60000400000 */
[----:B------:R-:W-:Y:S01]  /*02b0*/  FFMA R0, R9, 1.9251366722983220825e-08, R0 ;  /* 0x32a55e3409007823 */ /* 0x000fe20000000000 */
[----:B------:R-:W-:-:S04]  /*02c0*/  FMUL R6, R4, 3 ;  /* 0x4040000004067820 */ /* 0x000fc80000400000 */
[----:B------:R-:W-:-:S04]  /*02d0*/  FFMA R5, R5, R6, R0 ;  /* 0x0000000605057223 */ /* 0x000fc80000000000 */
[----:B------:R-:W-:Y:S01]  /*02e0*/  FFMA R4, R9, R4, R5 ;  /* 0x0000000409047223 */ /* 0x000fe20000000005 */
[----:B------:R-:W-:-:S03]  /*02f0*/  MOV R9, 0x391fcb8e ;  /* 0x391fcb8e00097802 */ /* 0x000fc60000000f00 */
[----:B------:R-:W-:-:S04]  /*0300*/  FADD R0, R11, R4 ;  /* 0x000000040b007221 */ /* 0x000fc80000000000 */
[----:B------:R-:W-:Y:S01]  /*0310*/  FMUL R5, R0, 3 ;  /* 0x4040000000057820 */ /* 0x000fe20000400000 */
[----:B------:R-:W-:-:S03]  /*0320*/  FADD R11, -R11, R0 ;  /* 0x000000000b0b7221 */ /* 0x000fc60000000100 */
[----:B------:R-:W0:Y:S01]  /*0330*/  FRND R6, R5 ;  /* 0x0000000500067307 */ /* 0x000e220000201000 */
[----:B------:R-:W-:Y:S01]  /*0340*/  FADD R11, R4, -R11 ;  /* 0x8000000b040b7221 */ /* 0x000fe20000000000 */
[----:B------:R-:W-:Y:S01]  /*0350*/  FFMA R0, R0, 3, -R5 ;  /* 0x4040000000007823 */ /* 0x000fe20000000805 */
[----:B------:R-:W-:-:S03]  /*0360*/  FSETP.GEU.AND P1, PT, R5, RZ, PT ;  /* 0x000000ff0500720b */ /* 0x000fc60003f2e000 */
[----:B------:R-:W-:Y:S02]  /*0370*/  FFMA R0, R11, 3, R0 ;  /* 0x404000000b007823 */ /* 0x000fe40000000000 */
[----:B------:R-:W1:Y:S01]  /*0380*/  F2I.NTZ R4, R5 ;  /* 0x0000000500047305 */ /* 0x000e620000203100 */
[----:B0-----:R-:W-:Y:S01]  /*0390*/  FADD R7, R5, -R6 ;  /* 0x8000000605077221 */ /* 0x001fe20000000000 */
[----:B------:R-:W-:-:S03]  /*03a0*/  FSETP.GT.AND P0, PT, R6, RZ, PT ;  /* 0x000000ff0600720b */ /* 0x000fc60003f04000 */
[----:B------:R-:W-:-:S04]  /*03b0*/  FADD R0, R0, R7 ;  /* 0x0000000700007221 */ /* 0x000fc80000000000 */
[C---:B------:R-:W-:Y:S01]  /*03c0*/  FFMA R7, R0.reuse, R9, 0.0013391353422775864601 ;  /* 0x3aaf85ed00077423 */ /* 0x040fe20000000009 */
[----:B------:R-:W-:Y:S02]  /*03d0*/  SEL R9, RZ, 0x83000000, P0 ;  /* 0x83000000ff097807 */ /* 0x000fe40000000000 */
[----:B------:R-:W-:Y:S01]  /*03e0*/  FSETP.GT.AND P0, PT, |R5|, 152, PT ;  /* 0x431800000500780b */ /* 0x000fe20003f04200 */
[----:B------:R-:W-:Y:S01]  /*03f0*/  FFMA R7, R0, R7, 0.0096188392490148544312 ;  /* 0x3c1d985600077423 */ /* 0x000fe20000000007 */
[----:B------:R-:W-:Y:S02]  /*0400*/  IADD3 R6, PT, PT, R9, 0x7f000000, RZ ;  /* 0x7f00000009067810 */ /* 0x000fe40007ffe0ff */
[----:B-1----:R-:W-:Y:S01]  /*0410*/  LEA R9, R4, -R9, 0x17 ;  /* 0x8000000904097211 */ /* 0x002fe200078eb8ff */
[----:B------:R-:W-:-:S04]  /*0420*/  FFMA R7, R0, R7, 0.055503588169813156128 ;  /* 0x3d6357bb00077423 */ /* 0x000fc80000000007 */
[----:B------:R-:W-:-:S04]  /*0430*/  FFMA R7, R0, R7, 0.24022644758224487305 ;  /* 0x3e75fdec00077423 */ /* 0x000fc80000000007 */
[----:B------:R-:W-:-:S04]  /*0440*/  FFMA R7, R0, R7, 0.69314718246459960938 ;  /* 0x3f31721800077423 */ /* 0x000fc80000000007 */
[----:B------:R-:W-:Y:S01]  /*0450*/  FFMA R7, R0, R7, 1 ;  /* 0x3f80000000077423 */ /* 0x000fe20000000007 */
[----:B------:R-:W-:-:S03]  /*0460*/  MOV R0, 0x3f800000 ;  /* 0x3f80000000007802 */ /* 0x000fc60000000f00 */
[----:B------:R-:W-:-:S04]  /*0470*/  FMUL R6, R7, R6 ;  /* 0x0000000607067220 */ /* 0x000fc80000400000 */
[----:B------:R-:W-:Y:S01]  /*0480*/  FMUL R6, R6, R9 ;  /* 0x0000000906067220 */ /* 0x000fe20000400000 */
[----:B------:R-:W-:Y:S01]  /*0490*/  @P0 FSEL R6, RZ, +INF , !P1 ;  /* 0x7f800000ff060808 */ /* 0x000fe20004800000 */
[----:B------:R-:W-:Y:S06]  /*04a0*/  @!P2 BRA `(.L_x_1) ;  /* 0x000000000028a947 */ /* 0x000fec0003800000 */
[----:B------:R-:W-:-:S13]  /*04b0*/  FSETP.NAN.AND P0, PT, |R3|, |R3|, PT ;  /* 0x400000030300720b */ /* 0x000fda0003f08200 */
[----:B------:R-:W-:Y:S01]  /*04c0*/  @P0 FADD R0, R3, 3 ;  /* 0x4040000003000421 */ /* 0x000fe20000000000 */
[----:B------:R-:W-:Y:S06]  /*04d0*/  @P0 BRA `(.L_x_1) ;  /* 0x00000000001c0947 */ /* 0x000fec0003800000 */
[----:B------:R-:W-:-:S04]  /*04e0*/  FSETP.NEU.AND P0, PT, |R3|, +INF , PT ;  /* 0x7f8000000300780b */ /* 0x000fc80003f0d200 */
[----:B------:R-:W-:-:S13]  /*04f0*/  FSETP.NEU.AND P0, PT, R3, RZ, P0 ;  /* 0x000000ff0300720b */ /* 0x000fda000070d000 */
[----:B------:R-:W-:Y:S01]  /*0500*/  @!P0 FADD R0, R3, R3 ;  /* 0x0000000303008221 */ /* 0x000fe20000000000 */
[----:B------:R-:W-:Y:S06]  /*0510*/  @!P0 BRA `(.L_x_1) ;  /* 0x00000000000c8947 */ /* 0x000fec0003800000 */
[----:B------:R-:W-:Y:S02]  /*0520*/  FSETP.GEU.AND P0, PT, R3, RZ, PT ;  /* 0x000000ff0300720b */ /* 0x000fe40003f0e000 */
[----:B------:R-:W-:-:S11]  /*0530*/  MOV R0, R6 ;  /* 0x0000000600007202 */ /* 0x000fd60000000f00 */
[----:B------:R-:W-:-:S07]  /*0540*/  @!P0 FADD R0, -R6, -RZ ;  /* 0x800000ff06008221 */ /* 0x000fce0000000100 */
.L_x_1:
[----:B------:R-:W-:Y:S05]  /*0550*/  BSYNC.RECONVERGENT B0 ;  /* 0x0000000000007941 */ /* 0x000fea0003800200 */
.L_x_0:
[----:B------:R-:W-:Y:S01]  /*0560*/  FFMA R0, R0, 0.044714998453855514526, R3 ;  /* 0x3d37271300007823 */ /* 0x000fe20000000003 */
[----:B------:R-:W-:Y:S01]  /*0570*/  HFMA2 R10, -RZ, RZ, 1.125, -9232 ;  /* 0x3c80f082ff0a7431 */ /* 0x000fe200000001ff */
[----:B------:R-:W0:Y:S01]  /*0580*/  LDC.64 R4, c[0x0][0x388] ;  /* 0x0000e200ff047b82 */ /* 0x000e220000000a00 */
[----:B------:R-:W-:Y:S01]  /*0590*/  FMUL R3, R3, 0.5 ;  /* 0x3f00000003037820 */ /* 0x000fe20000400000 */
[----:B------:R-:W-:-:S04]  /*05a0*/  FMUL R6, R0, 0.79788458347320556641 ;  /* 0x3f4c422a00067820 */ /* 0x000fc80000400000 */
[C---:B------:R-:W-:Y:S01]  /*05b0*/  FMUL R0, |R6|.reuse, 2.8853900432586669922 ;  /* 0x4038aa3b06007820 */ /* 0x040fe20000400200 */
[C---:B------:R-:W-:Y:S01]  /*05c0*/  FMUL R11, R6.reuse, R6 ;  /* 0x00000006060b7220 */ /* 0x040fe20000400000 */
[C---:B------:R-:W-:Y:S02]  /*05d0*/  FSETP.GE.AND P1, PT, |R6|.reuse, 0.60000002384185791016, PT ;  /* 0x3f19999a0600780b */ /* 0x040fe40003f26200 */
[----:B------:R-:W-:Y:S01]  /*05e0*/  FSETP.GE.AND P0, PT, |R6|, 9.010913848876953125, PT ;  /* 0x41102cb40600780b */ /* 0x000fe20003f06200 */
[C---:B------:R-:W-:Y:S01]  /*05f0*/  FFMA R10, R11.reuse, R10, -0.052303962409496307373 ;  /* 0xbd563cae0b0a7423 */ /* 0x040fe2000000000a */
[----:B------:R-:W1:Y:S03]  /*0600*/  MUFU.EX2 R0, R0 ;  /* 0x0000000000007308 */ /* 0x000e660000000800 */
[----:B------:R-:W-:Y:S01]  /*0610*/  FFMA R10, R11, R10, 0.1331529766321182251 ;  /* 0x3e0859410b0a7423 */ /* 0x000fe2000000000a */
[----:B0-----:R-:W-:-:S04]  /*0620*/  IMAD.WIDE R4, R2, 0x4, R4 ;  /* 0x0000000402047825 */ /* 0x001fc800078e0204 */
[----:B-1----:R-:W-:Y:S01]  /*0630*/  FADD R7, R0, 1 ;  /* 0x3f80000000077421 */ /* 0x002fe20000000000 */
[----:B------:R-:W-:-:S04]  /*0640*/  FFMA R0, R11, R10, -0.33332768082618713379 ;  /* 0xbeaaa9ed0b007423 */ /* 0x000fc8000000000a */
[----:B------:R-:W-:Y:S01]  /*0650*/  FFMA R11, R11, R0, RZ ;  /* 0x000000000b0b7223 */ /* 0x000fe200000000ff */
[----:B------:R-:W0:Y:S02]  /*0660*/  MUFU.RCP R7, R7 ;  /* 0x0000000700077308 */ /* 0x000e240000001000 */
[----:B0-----:R-:W-:-:S05]  /*0670*/  FFMA R8, R7, -2, R8 ;  /* 0xc000000007087823 */ /* 0x001fca0000000008 */
[----:B------:R-:W-:-:S04]  /*0680*/  FSEL R9, R8, 1, !P0 ;  /* 0x3f80000008097808 */ /* 0x000fc80004000000 */
[--C-:B------:R-:W-:Y:S01]  /*0690*/  LOP3.LUT R9, R9, 0x80000000, R6.reuse, 0xb8, !PT ;  /* 0x8000000009097812 */ /* 0x100fe200078eb806 */
[----:B------:R-:W-:-:S04]  /*06a0*/  @!P1 FFMA R9, R6, R11, R6 ;  /* 0x0000000b06099223 */ /* 0x000fc80000000006 */
[----:B------:R-:W-:-:S04]  /*06b0*/  FADD R0, R9, 1 ;  /* 0x3f80000009007421 */ /* 0x000fc80000000000 */
[----:B------:R-:W-:-:S05]  /*06c0*/  FMUL R3, R3, R0 ;  /* 0x0000000003037220 */ /* 0x000fca0000400000 */
[----:B------:R-:W-:Y:S01]  /*06d0*/  STG.E desc[UR4][R4.64], R3 ;  /* 0x0000000304007986 */ /* 0x000fe2000c101904 */
[----:B------:R-:W-:Y:S05]  /*06e0*/  EXIT ;  /* 0x000000000000794d */ /* 0x000fea0003800000 */
.L_x_2:
[----:B------:R-:W-:-:S00]  /*06f0*/  BRA `(.L_x_2) ;  /* 0xfffffffc00fc7947 */ /* 0x000fc0000383ffff */
[----:B------:R-:W-:-:S00]  /*0700*/  NOP ;  /* 0x0000000000007918 */ /* 0x000fc00000000000 */
[----:B------:R-:W-:-:S00]  /*0710*/  NOP ;  /* 0x0000000000007918 */ /* 0x000fc00000000000 */
[----:B------:R-:W-:-:S00]  /*0720*/  NOP ;  /* 0x0000000000007918 */ /* 0x000fc00000000000 */
[----:B------:R-:W-:-:S00]  /*0730*/  NOP ;  /* 0x0000000000007918 */ /* 0x000fc00000000000 */
[----:B------:R-:W-:-:S00]  /*0740*/  NOP ;  /* 0x0000000000007918 */ /* 0x000fc00000000000 */
[----:B------:R-:W-:-:S00]  /*0750*/  NOP ;  /* 0x0000000000007918 */ /* 0x000fc00000000000 */
[----:B------:R-:W-:-:S00]  /*0760*/  NOP ;  /* 0x0000000000007918 */ /* 0x000fc00000000000 */
[----:B------:R-:W-:-:S00]  /*0770*/  NOP ;  /* 0x0000000000007918 */ /* 0x000fc00000000000 */
.L_x_26:


//--------------------- .text._Z12test_sigmoidPfS_i --------------------------
	.section	.text._Z12test_sigmoidPfS_i,"ax",@progbits
	.align	128
        .global         _Z12test_sigmoidPfS_i
        .type           _Z12test_sigmoidPfS_i,@function
        .size           _Z12test_sigmoidPfS_i,(.L_x_24 - _Z12test_sigmoidPfS_i)
        .other          _Z12test_sigmoidPfS_i,@"STO_CUDA_ENTRY STV_DEFAULT"
_Z12test_sigmoidPfS_i:
.text._Z12test_sigmoidPfS_i:
        /* <DEDUP_REMOVED lines=10> */
[----:B0-----:R-:W-:-:S06]  /*00a0*/  IMAD.WIDE R4, R3, 0x4, R4 ;  /* 0x0000000403047825 */ /* 0x001fcc00078e0204 */
[----:B-1----:R-:W2:Y:S01]  /*00b0*/  LDG.E R4, desc[UR4][R4.64] ;  /* 0x0000000404047981 */ /* 0x002ea2000c1e1900 */
[----:B------:R-:W-:Y:S01]  /*00c0*/  IMAD.MOV.U32 R7, RZ, RZ, 0x3bbb989d ;  /* 0x3bbb989dff077424 */ /* 0x000fe200078e00ff */
[----:B------:R-:W-:Y:S01]  /*00d0*/  BSSY.RECONVERGENT B0, `(.L_x_3) ;  /* 0x0000015000007945 */ /* 0x000fe20003800200 */
[----:B------:R-:W-:Y:S02]  /*00e0*/  IMAD.MOV.U32 R9, RZ, RZ, 0x437c0000 ;  /* 0x437c0000ff097424 */ /* 0x000fe400078e00ff */
[----:B--2---:R-:W-:-:S04]  /*00f0*/  FFMA.SAT R0, R4, -R7, 0.5 ;  /* 0x3f00000004007423 */ /* 0x004fc80000002807 */
[----:B------:R-:W-:-:S04]  /*0100*/  FFMA.RM R0, R0, R9, 12582913 ;  /* 0x4b40000100007423 */ /* 0x000fc80000004009 */
[C---:B------:R-:W-:Y:S01]  /*0110*/  FADD R7, R0.reuse, -12583039 ;  /* 0xcb40007f00077421 */ /* 0x040fe20000000000 */
[----:B------:R-:W-:-:S03]  /*0120*/  SHF.L.U32 R0, R0, 0x17, RZ ;  /* 0x0000001700007819 */ /* 0x000fc600000006ff */
[----:B------:R-:W-:-:S04]  /*0130*/  FFMA R7, R4, -1.4426950216293334961, -R7 ;  /* 0xbfb8aa3b04077823 */ /* 0x000fc80000000807 */
[----:B------:R-:W-:-:S06]  /*0140*/  FFMA R7, R4, -1.925963033500011079e-08, R7 ;  /* 0xb2a5706004077823 */ /* 0x000fcc0000000007 */
[----:B------:R-:W0:Y:S02]  /*0150*/  MUFU.EX2 R7, R7 ;  /* 0x0000000700077308 */ /* 0x000e240000000800 */
[----:B0-----:R-:W-:-:S04]  /*0160*/  FFMA R0, R0, R7, 1 ;  /* 0x3f80000000007423 */ /* 0x001fc80000000007 */
[----:B------:R-:W-:-:S05]  /*0170*/  VIADD R2, R0, 0x1800000 ;  /* 0x0180000000027836 */ /* 0x000fca0000000000 */
[----:B------:R-:W-:-:S04]  /*0180*/  LOP3.LUT R2, R2, 0x7f800000, RZ, 0xc0, !PT ;  /* 0x7f80000002027812 */ /* 0x000fc800078ec0ff */
[----:B------:R-:W-:-:S13]  /*0190*/  ISETP.GT.U32.AND P0, PT, R2, 0x1ffffff, PT ;  /* 0x01ffffff0200780c */ /* 0x000fda0003f04070 */
[----:B------:R-:W-:Y:S05]  /*01a0*/  @P0 BRA `(.L_x_4) ;  /* 0x00000000000c0947 */ /* 0x000fea0003800000 */
[----:B------:R-:W-:-:S07]  /*01b0*/  MOV R4, 0x1d0 ;  /* 0x000001d000047802 */ /* 0x000fce0000000f00 */
[----:B------:R-:W-:Y:S05]  /*01c0*/  CALL.REL.NOINC `($__internal_0_$__cuda_sm20_rcp_rn_f32_slowpath) ;  /* 0x0000000000287944 */ /* 0x000fea0003c00000 */
[----:B------:R-:W-:Y:S05]  /*01d0*/  BRA `(.L_x_5) ;  /* 0x0000000000107947 */ /* 0x000fea0003800000 */
.L_x_4:
[----:B------:R-:W0:Y:S02]  /*01e0*/  MUFU.RCP R7, R0 ;  /* 0x0000000000077308 */ /* 0x000e240000001000 */
[----:B0-----:R-:W-:-:S04]  /*01f0*/  FFMA R2, R0, R7, -1 ;  /* 0xbf80000000027423 */ /* 0x001fc80000000007 */
[----:B------:R-:W-:-:S04]  /*0200*/  FADD.FTZ R2, -R2, -RZ ;  /* 0x800000ff02027221 */ /* 0x000fc80000010100 */
[----:B------:R-:W-:-:S07]  /*0210*/  FFMA R7, R7, R2, R7 ;  /* 0x0000000207077223 */ /* 0x000fce0000000007 */
.L_x_5:
[----:B------:R-:W-:Y:S05]  /*0220*/  BSYNC.RECONVERGENT B0 ;  /* 0x0000000000007941 */ /* 0x000fea0003800200 */
.L_x_3:
[----:B------:R-:W0:Y:S02]  /*0230*/  LDC.64 R4, c[0x0][0x388] ;  /* 0x0000e200ff047b82 */ /* 0x000e240000000a00 */
[----:B0-----:R-:W-:-:S05]  /*0240*/  IMAD.WIDE R2, R3, 0x4, R4 ;  /* 0x0000000403027825 */ /* 0x001fca00078e0204 */
[----:B------:R-:W-:Y:S01]  /*0250*/  STG.E desc[UR4][R2.64], R7 ;  /* 0x0000000702007986 */ /* 0x000fe2000c101904 */
[----:B------:R-:W-:Y:S05]  /*0260*/  EXIT ;  /* 0x000000000000794d */ /* 0x000fea0003800000 */
        .weak           $__internal_0_$__cuda_sm20_rcp_rn_f32_slowpath
        .type           $__internal_0_$__cuda_sm20_rcp_rn_f32_slowpath,@function
        .size           $__internal_0_$__cuda_sm20_rcp_rn_f32_slowpath,(.L_x_24 - $__internal_0_$__cuda_sm20_rcp_rn_f32_slowpath)
$__internal_0_$__cuda_sm20_rcp_rn_f32_slowpath:
[----:B------:R-:W-:Y:S01]  /*0270*/  IMAD.SHL.U32 R2, R0, 0x2, RZ ;  /* 0x0000000200027824 */ /* 0x000fe200078e00ff */
[----:B------:R-:W-:Y:S04]  /*0280*/  BSSY.RECONVERGENT B1, `(.L_x_6) ;  /* 0x0000030000017945 */ /* 0x000fe80003800200 */
[----:B------:R-:W-:-:S04]  /*0290*/  SHF.R.U32.HI R2, RZ, 0x18, R2 ;  /* 0x00000018ff027819 */ /* 0x000fc80000011602 */
[----:B------:R-:W-:-:S13]  /*02a0*/  ISETP.NE.U32.AND P0, PT, R2, RZ, PT ;  /* 0x000000ff0200720c */ /* 0x000fda0003f05070 */
[----:B------:R-:W-:Y:S05]  /*02b0*/  @P0 BRA `(.L_x_7) ;  /* 0x0000000000280947 */ /* 0x000fea0003800000 */
[----:B------:R-:W-:-:S04]  /*02c0*/  SHF.L.U32 R2, R0, 0x1, RZ ;  /* 0x0000000100027819 */ /* 0x000fc800000006ff */
[----:B------:R-:W-:-:S13]  /*02d0*/  ISETP.NE.AND P0, PT, R2, RZ, PT ;  /* 0x000000ff0200720c */ /* 0x000fda0003f05270 */
[----:B------:R-:W-:Y:S01]  /*02e0*/  @P0 FFMA R6, R0, 1.84467440737095516160e+19, RZ ;  /* 0x5f80000000060823 */ /* 0x000fe200000000ff */
[----:B------:R-:W-:Y:S08]  /*02f0*/  @!P0 MUFU.RCP R5, R0 ;  /* 0x0000000000058308 */ /* 0x000ff00000001000 */
[----:B------:R-:W0:Y:S02]  /*0300*/  @P0 MUFU.RCP R7, R6 ;  /* 0x0000000600070308 */ /* 0x000e240000001000 */
[----:B0-----:R-:W-:-:S04]  /*0310*/  @P0 FFMA R2, R6, R7, -1 ;  /* 0xbf80000006020423 */ /* 0x001fc80000000007 */
[----:B------:R-:W-:-:S04]  /*0320*/  @P0 FADD.FTZ R2, -R2, -RZ ;  /* 0x800000ff02020221 */ /* 0x000fc80000010100 */
[----:B------:R-:W-:-:S04]  /*0330*/  @P0 FFMA R2, R7, R2, R7 ;  /* 0x0000000207020223 */ /* 0x000fc80000000007 */
[----:B------:R-:W-:Y:S01]  /*0340*/  @P0 FFMA R5, R2, 1.84467440737095516160e+19, RZ ;  /* 0x5f80000002050823 */ /* 0x000fe200000000ff */
[----:B------:R-:W-:Y:S06]  /*0350*/  BRA `(.L_x_8) ;  /* 0x0000000000887947 */ /* 0x000fec0003800000 */
.L_x_7:
[----:B------:R-:W-:-:S05]  /*0360*/  VIADD R5, R2, 0xffffff03 ;  /* 0xffffff0302057836 */ /* 0x000fca0000000000 */
[----:B------:R-:W-:-:S13]  /*0370*/  ISETP.GT.U32.AND P0, PT, R5, 0x1, PT ;  /* 0x000000010500780c */ /* 0x000fda0003f04070 */
[----:B------:R-:W-:Y:S05]  /*0380*/  @P0 BRA `(.L_x_9) ;  /* 0x0000000000780947 */ /* 0x000fea0003800000 */
[----:B------:R-:W-:Y:S01]  /*0390*/  LOP3.LUT R6, R0, 0x7fffff, RZ, 0xc0, !PT ;  /* 0x007fffff00067812 */ /* 0x000fe200078ec0ff */
[----:B------:R-:W-:-:S03]  /*03a0*/  IMAD.MOV.U32 R10, RZ, RZ, 0x3 ;  /* 0x00000003ff0a7424 */ /* 0x000fc600078e00ff */
[----:B------:R-:W-:Y:S02]  /*03b0*/  LOP3.LUT R6, R6, 0x3f800000, RZ, 0xfc, !PT ;  /* 0x3f80000006067812 */ /* 0x000fe400078efcff */
[----:B------:R-:W-:Y:S02]  /*03c0*/  SHF.L.U32 R11, R10, R5, RZ ;  /* 0x000000050a0b7219 */ /* 0x000fe400000006ff */
[----:B------:R-:W0:Y:S02]  /*03d0*/  MUFU.RCP R7, R6 ;  /* 0x0000000600077308 */ /* 0x000e240000001000 */
[----:B0-----:R-:W-:-:S04]  /*03e0*/  FFMA R8, R6, R7, -1 ;  /* 0xbf80000006087423 */ /* 0x001fc80000000007 */
[----:B------:R-:W-:-:S04]  /*03f0*/  FADD.FTZ R8, -R8, -RZ ;  /* 0x800000ff08087221 */ /* 0x000fc80000010100 */
[CCC-:B------:R-:W-:Y:S01]  /*0400*/  FFMA.RM R9, R7.reuse, R8.reuse, R7.reuse ;  /* 0x0000000807097223 */ /* 0x1c0fe20000004007 */
[----:B------:R-:W-:-:S04]  /*0410*/  FFMA.RP R8, R7, R8, R7 ;  /* 0x0000000807087223 */ /* 0x000fc80000008007 */
[C---:B------:R-:W-:Y:S02]  /*0420*/  LOP3.LUT R7, R9.reuse, 0x7fffff, RZ, 0xc0, !PT ;  /* 0x007fffff09077812 */ /* 0x040fe400078ec0ff */
[----:B------:R-:W-:Y:S02]  /*0430*/  FSETP.NEU.FTZ.AND P0, PT, R9, R8, PT ;  /* 0x000000080900720b */ /* 0x000fe40003f1d000 */
[----:B------:R-:W-:Y:S02]  /*0440*/  LOP3.LUT R8, R7, 0x800000, RZ, 0xfc, !PT ;  /* 0x0080000007087812 */ /* 0x000fe400078efcff */
[----:B------:R-:W-:Y:S02]  /*0450*/  SEL R7, RZ, 0xffffffff, !P0 ;  /* 0xffffffffff077807 */ /* 0x000fe40004000000 */
[----:B------:R-:W-:Y:S02]  /*0460*/  LOP3.LUT R6, R11, R8, RZ, 0xc0, !PT ;  /* 0x000000080b067212 */ /* 0x000fe400078ec0ff */
[----:B------:R-:W-:-:S02]  /*0470*/  IADD3 R7, PT, PT, -R7, RZ, RZ ;  /* 0x000000ff07077210 */ /* 0x000fc40007ffe1ff */
[-C--:B------:R-:W-:Y:S02]  /*0480*/  SHF.R.U32.HI R6, RZ, R5.reuse, R6 ;  /* 0x00000005ff067219 */ /* 0x080fe40000011606 */
[----:B------:R-:W-:Y:S02]  /*0490*/  LOP3.LUT P1, RZ, R7, R5, R8, 0xf8, !PT ;  /* 0x0000000507ff7212 */ /* 0x000fe4000782f808 */
[C---:B------:R-:W-:Y:S02]  /*04a0*/  LOP3.LUT P0, RZ, R6.reuse, 0x1, RZ, 0xc0, !PT ;  /* 0x0000000106ff7812 */ /* 0x040fe4000780c0ff */
[----:B------:R-:W-:-:S04]  /*04b0*/  LOP3.LUT P2, RZ, R6, 0x2, RZ, 0xc0, !PT ;  /* 0x0000000206ff7812 */ /* 0x000fc8000784c0ff */
[----:B------:R-:W-:Y:S02]  /*04c0*/  PLOP3.LUT P0, PT, P0, P1, P2, 0xe0, 0x0 ;  /* 0x000000000000781c */ /* 0x000fe40000703c20 */
[----:B------:R-:W-:Y:S02]  /*04d0*/  LOP3.LUT P1, RZ, R0, 0x7fffff, RZ, 0xc0, !PT ;  /* 0x007fffff00ff7812 */ /* 0x000fe4000782c0ff */
[----:B------:R-:W-:-:S05]  /*04e0*/  SEL R5, RZ, 0x1, !P0 ;  /* 0x00000001ff057807 */ /* 0x000fca0004000000 */
[----:B------:R-:W-:-:S05]  /*04f0*/  IMAD.MOV R5, RZ, RZ, -R5 ;  /* 0x000000ffff057224 */ /* 0x000fca00078e0a05 */
[----:B------:R-:W-:Y:S02]  /*0500*/  ISETP.GE.AND P0, PT, R5, RZ, PT ;  /* 0x000000ff0500720c */ /* 0x000fe40003f06270 */
[----:B------:R-:W-:-:S04]  /*0510*/  IADD3 R5, PT, PT, R2, -0xfc, RZ ;  /* 0xffffff0402057810 */ /* 0x000fc80007ffe0ff */
[----:B------:R-:W-:-:S07]  /*0520*/  SHF.R.U32.HI R5, RZ, R5, R8 ;  /* 0x00000005ff057219 */ /* 0x000fce0000011608 */
[----:B------:R-:W-:-:S05]  /*0530*/  @!P0 VIADD R5, R5, 0x1 ;  /* 0x0000000105058836 */ /* 0x000fca0000000000 */
[----:B------:R-:W-:-:S04]  /*0540*/  @!P1 SHF.L.U32 R5, R5, 0x1, RZ ;  /* 0x0000000105059819 */ /* 0x000fc800000006ff */
[----:B------:R-:W-:Y:S01]  /*0550*/  LOP3.LUT R5, R5, 0x80000000, R0, 0xf8, !PT ;  /* 0x8000000005057812 */ /* 0x000fe200078ef800 */
[----:B------:R-:W-:Y:S06]  /*0560*/  BRA `(.L_x_8) ;  /* 0x0000000000047947 */ /* 0x000fec0003800000 */
.L_x_9:
[----:B------:R0:W1:Y:S02]  /*0570*/  MUFU.RCP R5, R0 ;  /* 0x0000000000057308 */ /* 0x0000640000001000 */
.L_x_8:
[----:B------:R-:W-:Y:S05]  /*0580*/  BSYNC.RECONVERGENT B1 ;  /* 0x0000000000017941 */ /* 0x000fea0003800200 */
.L_x_6:
[----:B-1----:R-:W-:Y:S02]  /*0590*/  IMAD.MOV.U32 R7, RZ, RZ, R5 ;  /* 0x000000ffff077224 */ /* 0x002fe400078e0005 */
[----:B------:R-:W-:-:S04]  /*05a0*/  HFMA2 R5, -RZ, RZ, 0, 0 ;  /* 0x00000000ff057431 */ /* 0x000fc800000001ff */
[----:B0-----:R-:W-:Y:S05]  /*05b0*/  RET.REL.NODEC R4 `(_Z12test_sigmoidPfS_i) ;  /* 0xfffffff804907950 */ /* 0x001fea0003c3ffff */
.L_x_10:
        /* <DEDUP_REMOVED lines=12> */
.L_x_24:


//--------------------- .text._Z8test_absPfS_i    --------------------------
	.section	.text._Z8test_absPfS_i,"ax",@progbits
	.align	128
        .global         _Z8test_absPfS_i
        .type           _Z8test_absPfS_i,@function
        .size           _Z8test_absPfS_i,(.L_x_28 - _Z8test_absPfS_i)
        .other          _Z8test_absPfS_i,@"STO_CUDA_ENTRY STV_DEFAULT"
_Z8test_absPfS_i:
.text._Z8test_absPfS_i:
        /* <DEDUP_REMOVED lines=9> */
[----:B------:R-:W1:Y:S07]  /*0090*/  LDCU.64 UR4, c[0x0][0x358] ;  /* 0x00006b00ff0477ac */ /* 0x000e6e0008000a00 */
[----:B------:R-:W2:Y:S01]  /*00a0*/  LDC.64 R4, c[0x0][0x388] ;  /* 0x0000e200ff047b82 */ /* 0x000ea20000000a00 */
[----:B0-----:R-:W-:-:S06]  /*00b0*/  IMAD.WIDE R2, R7, 0x4, R2 ;  /* 0x0000000407027825 */ /* 0x001fcc00078e0202 */
[----:B-1----:R-:W3:Y:S01]  /*00c0*/  LDG.E R2, desc[UR4][R2.64] ;  /* 0x0000000402027981 */ /* 0x002ee2000c1e1900 */
[----:B--2---:R-:W-:-:S04]  /*00d0*/  IMAD.WIDE R4, R7, 0x4, R4 ;  /* 0x0000000407047825 */ /* 0x004fc800078e0204 */
[----:B---3--:R-:W-:-:S05]  /*00e0*/  FADD R7, |R2|, -RZ ;  /* 0x800000ff02077221 */ /* 0x008fca0000000200 */
[----:B------:R-:W-:Y:S01]  /*00f0*/  STG.E desc[UR4][R4.64], R7 ;  /* 0x0000000704007986 */ /* 0x000fe2000c101904 */
[----:B------:R-:W-:Y:S05]  /*0100*/  EXIT ;  /* 0x000000000000794d */ /* 0x000fea0003800000 */
.L_x_11:
        /* <DEDUP_REMOVED lines=15> */
.L_x_28:


//--------------------- .text._Z9test_tanhPfS_i   --------------------------
	.section	.text._Z9test_tanhPfS_i,"ax",@progbits
	.align	128
        .global         _Z9test_tanhPfS_i
        .type           _Z9test_tanhPfS_i,@function
        .size           _Z9test_tanhPfS_i,(.L_x_29 - _Z9test_tanhPfS_i)
        .other          _Z9test_tanhPfS_i,@"STO_CUDA_ENTRY STV_DEFAULT"
_Z9test_tanhPfS_i:
.text._Z9test_tanhPfS_i:
        /* <DEDUP_REMOVED lines=11> */
[----:B0-----:R-:W-:-:S05]  /*00b0*/  IMAD.WIDE R2, R7, 0x4, R2 ;  /* 0x0000000407027825 */ /* 0x001fca00078e0202 */
[----:B-1----:R2:W3:Y:S01]  /*00c0*/  LDG.E R6, desc[UR4][R2.64] ;  /* 0x0000000402067981 */ /* 0x0024e2000c1e1900 */
[----:B------:R-:W-:Y:S01]  /*00d0*/  MOV R10, 0x3c80f082 ;  /* 0x3c80f082000a7802 */ /* 0x000fe20000000f00 */
[----:B------:R-:W-:Y:S02]  /*00e0*/  HFMA2 R9, -RZ, RZ, 1.875, 0 ;  /* 0x3f800000ff097431 */ /* 0x000fe400000001ff */
[----:B--2---:R-:W-:-:S04]  /*00f0*/  IMAD.WIDE R2, R7, 0x4, R4 ;  /* 0x0000000407027825 */ /* 0x004fc800078e0204 */
[C---:B---3--:R-:W-:Y:S01]  /*0100*/  FMUL R0, |R6|.reuse, 2.8853900432586669922 ;  /* 0x4038aa3b06007820 */ /* 0x048fe20000400200 */
[C---:B------:R-:W-:Y:S01]  /*0110*/  FMUL R11, R6.reuse, R6 ;  /* 0x00000006060b7220 */ /* 0x040fe20000400000 */
[C---:B------:R-:W-:Y:S02]  /*0120*/  FSETP.GE.AND P1, PT, |R6|.reuse, 0.60000002384185791016, PT ;  /* 0x3f19999a0600780b */ /* 0x040fe40003f26200 */
[----:B------:R-:W-:Y:S01]  /*0130*/  FSETP.GE.AND P0, PT, |R6|, 9.010913848876953125, PT ;  /* 0x41102cb40600780b */ /* 0x000fe20003f06200 */
[C---:B------:R-:W-:Y:S01]  /*0140*/  FFMA R10, R11.reuse, R10, -0.052303962409496307373 ;  /* 0xbd563cae0b0a7423 */ /* 0x040fe2000000000a */
[----:B------:R-:W0:Y:S02]  /*0150*/  MUFU.EX2 R0, R0 ;  /* 0x0000000000007308 */ /* 0x000e240000000800 */
[----:B0-----:R-:W-:Y:S01]  /*0160*/  FADD R8, R0, 1 ;  /* 0x3f80000000087421 */ /* 0x001fe20000000000 */
[----:B------:R-:W-:-:S04]  /*0170*/  FFMA R0, R11, R10, 0.1331529766321182251 ;  /* 0x3e0859410b007423 */ /* 0x000fc8000000000a */
[C---:B------:R-:W-:Y:S01]  /*0180*/  FFMA R0, R11.reuse, R0, -0.33332768082618713379 ;  /* 0xbeaaa9ed0b007423 */ /* 0x040fe20000000000 */
[----:B------:R-:W0:Y:S03]  /*0190*/  MUFU.RCP R8, R8 ;  /* 0x0000000800087308 */ /* 0x000e260000001000 */
[----:B------:R-:W-:Y:S01]  /*01a0*/  FFMA R11, R11, R0, RZ ;  /* 0x000000000b0b7223 */ /* 0x000fe200000000ff */
[----:B0-----:R-:W-:-:S05]  /*01b0*/  FFMA R9, R8, -2, R9 ;  /* 0xc000000008097823 */ /* 0x001fca0000000009 */
[----:B------:R-:W-:-:S04]  /*01c0*/  FSEL R9, R9, 1, !P0 ;  /* 0x3f80000009097808 */ /* 0x000fc80004000000 */
[--C-:B------:R-:W-:Y:S01]  /*01d0*/  LOP3.LUT R9, R9, 0x80000000, R6.reuse, 0xb8, !PT ;  /* 0x8000000009097812 */ /* 0x100fe200078eb806 */
[----:B------:R-:W-:-:S05]  /*01e0*/  @!P1 FFMA R9, R6, R11, R6 ;  /* 0x0000000b06099223 */ /* 0x000fca0000000006 */
[----:B------:R-:W-:Y:S01]  /*01f0*/  STG.E desc[UR4][R2.64], R9 ;  /* 0x0000000902007986 */ /* 0x000fe2000c101904 */
[----:B------:R-:W-:Y:S05]  /*0200*/  EXIT ;  /* 0x000000000000794d */ /* 0x000fea0003800000 */
.L_x_12:
        /* <DEDUP_REMOVED lines=15> */
.L_x_29:


//--------------------- .text._Z8test_powPfS_i    --------------------------
	.section	.text._Z8test_powPfS_i,"ax",@progbits
	.align	128
        .global         _Z8test_powPfS_i
        .type           _Z8test_powPfS_i,@function
        .size           _Z8test_powPfS_i,(.L_x_30 - _Z8test_powPfS_i)
        .other          _Z8test_powPfS_i,@"STO_CUDA_ENTRY STV_DEFAULT"
_Z8test_powPfS_i:
.text._Z8test_powPfS_i:
        /* <DEDUP_REMOVED lines=12> */
[----:B-1----:R-:W3:Y:S01]  /*00c0*/  LDG.E R0, desc[UR4][R4.64] ;  /* 0x0000000404007981 */ /* 0x002ee2000c1e1900 */
[----:B------:R-:W-:Y:S01]  /*00d0*/  BSSY.RECONVERGENT B0, `(.L_x_13) ;  /* 0x0000047000007945 */ /* 0x000fe20003800200 */
[----:B--2---:R-:W-:-:S04]  /*00e0*/  IMAD.WIDE R2, R7, 0x4, R2 ;  /* 0x0000000407027825 */ /* 0x004fc800078e0202 */
[----:B------:R-:W-:Y:S01]  /*00f0*/  HFMA2 R7, -RZ, RZ, 1.875, 0 ;  /* 0x3f800000ff077431 */ /* 0x000fe200000001ff */
[----:B---3--:R-:W-:-:S04]  /*0100*/  FMNMX R0, RZ, |R0|, !PT ;  /* 0x40000000ff007209 */ /* 0x008fc80007800000 */
[----:B------:R-:W-:-:S13]  /*0110*/  FSETP.NEU.AND P0, PT, R0, 1, PT ;  /* 0x3f8000000000780b */ /* 0x000fda0003f0d000 */
[----:B------:R-:W-:Y:S05]  /*0120*/  @!P0 BRA `(.L_x_14) ;  /* 0x0000000400048947 */ /* 0x000fea0003800000 */
[----:B------:R-:W-:-:S13]  /*0130*/  FSETP.NAN.AND P0, PT, R0, R0, PT ;  /* 0x000000000000720b */ /* 0x000fda0003f08000 */
[----:B------:R-:W-:Y:S01]  /*0140*/  @P0 FADD R7, R0, 2 ;  /* 0x4000000000070421 */ /* 0x000fe20000000000 */
[----:B------:R-:W-:Y:S06]  /*0150*/  @P0 BRA `(.L_x_14) ;  /* 0x0000000000f80947 */ /* 0x000fec0003800000 */
[C---:B------:R-:W-:Y:S01]  /*0160*/  FMUL R5, R0.reuse, 16777216 ;  /* 0x4b80000000057820 */ /* 0x040fe20000400000 */
[----:B------:R-:W-:Y:S02]  /*0170*/  FSETP.GEU.AND P0, PT, R0, 1.175494350822287508e-38, PT ;  /* 0x008000000000780b */ /* 0x000fe40003f0e000 */
[----:B------:R-:W-:Y:S02]  /*0180*/  MOV R10, 0x3a2c32e4 ;  /* 0x3a2c32e4000a7802 */ /* 0x000fe40000000f00 */
[----:B------:R-:W-:-:S04]  /*0190*/  FSEL R5, R5, R0, !P0 ;  /* 0x0000000005057208 */ /* 0x000fc80004000000 */
[----:B------:R-:W-:-:S04]  /*01a0*/  IADD3 R4, PT, PT, R5, -0x3f3504f3, RZ ;  /* 0xc0cafb0d05047810 */ /* 0x000fc80007ffe0ff */
[----:B------:R-:W-:-:S04]  /*01b0*/  LOP3.LUT R4, R4, 0xff800000, RZ, 0xc0, !PT ;  /* 0xff80000004047812 */ /* 0x000fc800078ec0ff */
[-C--:B------:R-:W-:Y:S02]  /*01c0*/  IADD3 R5, PT, PT, R5, -R4.reuse, RZ ;  /* 0x8000000405057210 */ /* 0x080fe40007ffe0ff */
[----:B------:R-:W-:-:S03]  /*01d0*/  I2FP.F32.S32 R4, R4 ;  /* 0x0000000400047245 */ /* 0x000fc60000201400 */
[C---:B------:R-:W-:Y:S01]  /*01e0*/  FADD R7, R5.reuse, 1 ;  /* 0x3f80000005077421 */ /* 0x040fe20000000000 */
[----:B------:R-:W-:Y:S01]  /*01f0*/  FADD R6, R5, -1 ;  /* 0xbf80000005067421 */ /* 0x000fe20000000000 */
[----:B------:R-:W-:Y:S02]  /*0200*/  FSEL R5, RZ, -24, P0 ;  /* 0xc1c00000ff057808 */ /* 0x000fe40000000000 */
[----:B------:R-:W-:Y:S01]  /*0210*/  FSETP.NEU.AND P0, PT, R0, +INF , PT ;  /* 0x7f8000000000780b */ /* 0x000fe20003f0d000 */
[----:B------:R-:W-:Y:S01]  /*0220*/  FADD R8, R6, R6 ;  /* 0x0000000606087221 */ /* 0x000fe20000000000 */
[----:B------:R-:W0:Y:S01]  /*0230*/  MUFU.RCP R7, R7 ;  /* 0x0000000700077308 */ /* 0x000e220000001000 */
[----:B------:R-:W-:Y:S01]  /*0240*/  FFMA R4, R4, 1.1920928955078125e-07, R5 ;  /* 0x3400000004047823 */ /* 0x000fe20000000005 */
[----:B------:R-:W-:-:S13]  /*0250*/  FSETP.NEU.AND P0, PT, R0, RZ, P0 ;  /* 0x000000ff0000720b */ /* 0x000fda000070d000 */
[----:B------:R-:W-:Y:S01]  /*0260*/  @!P0 FADD R0, R0, R0 ;  /* 0x0000000000008221 */ /* 0x000fe20000000000 */
[----:B0-----:R-:W-:-:S04]  /*0270*/  FMUL R9, R7, R8 ;  /* 0x0000000807097220 */ /* 0x001fc80000400000 */
[----:B------:R-:W-:Y:S01]  /*0280*/  FADD R8, R6, -R9 ;  /* 0x8000000906087221 */ /* 0x000fe20000000000 */
[CC--:B------:R-:W-:Y:S01]  /*0290*/  FMUL R5, R9.reuse, R9.reuse ;  /* 0x0000000909057220 */ /* 0x0c0fe20000400000 */
[----:B------:R-:W-:Y:S02]  /*02a0*/  FFMA R13, R9, 1.4426950216293334961, R4 ;  /* 0x3fb8aa3b090d7823 */ /* 0x000fe40000000004 */
[----:B------:R-:W-:Y:S01]  /*02b0*/  FADD R11, R8, R8 ;  /* 0x00000008080b7221 */ /* 0x000fe20000000000 */
[C---:B------:R-:W-:Y:S01]  /*02c0*/  FFMA R8, R5.reuse, R10, 0.0032181653659790754318 ;  /* 0x3b52e7db05087423 */ /* 0x040fe2000000000a */
[----:B------:R-:W-:Y:S02]  /*02d0*/  FADD R4, R4, -R13 ;  /* 0x8000000d04047221 */ /* 0x000fe40000000000 */
[----:B------:R-:W-:Y:S01]  /*02e0*/  FFMA R6, R6, -R9, R11 ;  /* 0x8000000906067223 */ /* 0x000fe2000000000b */
[----:B------:R-:W-:Y:S01]  /*02f0*/  FFMA R8, R5, R8, 0.018033718690276145935 ;  /* 0x3c93bb7305087423 */ /* 0x000fe20000000008 */
[----:B------:R-:W-:-:S02]  /*0300*/  FFMA R11, R9, 1.4426950216293334961, R4 ;  /* 0x3fb8aa3b090b7823 */ /* 0x000fc40000000004 */
[----:B------:R-:W-:Y:S01]  /*0310*/  FMUL R6, R7, R6 ;  /* 0x0000000607067220 */ /* 0x000fe20000400000 */
[----:B------:R-:W-:-:S03]  /*0320*/  FFMA R8, R5, R8, 0.12022458761930465698 ;  /* 0x3df6384f05087423 */ /* 0x000fc60000000008 */
[----:B------:R-:W-:Y:S01]  /*0330*/  FFMA R4, R6, 1.4426950216293334961, R11 ;  /* 0x3fb8aa3b06047823 */ /* 0x000fe2000000000b */
[----:B------:R-:W-:-:S03]  /*0340*/  FMUL R8, R5, R8 ;  /* 0x0000000805087220 */ /* 0x000fc60000400000 */
[----:B------:R-:W-:Y:S01]  /*0350*/  FFMA R7, R9, 1.9251366722983220825e-08, R4 ;  /* 0x32a55e3409077823 */ /* 0x000fe20000000004 */
[----:B------:R-:W-:-:S04]  /*0360*/  FMUL R5, R8, 3 ;  /* 0x4040000008057820 */ /* 0x000fc80000400000 */
[----:B------:R-:W-:Y:S01]  /*0370*/  FFMA R5, R6, R5, R7 ;  /* 0x0000000506057223 */ /* 0x000fe20000000007 */
[----:B------:R-:W-:-:S03]  /*0380*/  HFMA2 R7, -RZ, RZ, 0.64013671875, -15.109375 ;  /* 0x391fcb8eff077431 */ /* 0x000fc600000001ff */
[----:B------:R-:W-:-:S04]  /*0390*/  FFMA R8, R9, R8, R5 ;  /* 0x0000000809087223 */ /* 0x000fc80000000005 */
[----:B------:R-:W-:-:S04]  /*03a0*/  FADD R4, R13, R8 ;  /* 0x000000080d047221 */ /* 0x000fc80000000000 */
[----:B------:R-:W-:Y:S01]  /*03b0*/  FMUL R5, R4, 2 ;  /* 0x4000000004057820 */ /* 0x000fe20000400000 */
[----:B------:R-:W-:-:S03]  /*03c0*/  FADD R13, -R13, R4 ;  /* 0x000000040d0d7221 */ /* 0x000fc60000000100 */
[----:B------:R-:W0:Y:S01]  /*03d0*/  FRND R6, R5 ;  /* 0x0000000500067307 */ /* 0x000e220000201000 */
[----:B------:R-:W-:Y:S01]  /*03e0*/  FADD R13, R8, -R13 ;  /* 0x8000000d080d7221 */ /* 0x000fe20000000000 */
[----:B------:R-:W-:Y:S01]  /*03f0*/  FFMA R4, R4, 2, -R5 ;  /* 0x4000000004047823 */ /* 0x000fe20000000805 */
[----:B------:R-:W-:-:S03]  /*0400*/  FSETP.GT.AND P2, PT, |R5|, 152, PT ;  /* 0x431800000500780b */ /* 0x000fc60003f44200 */
[----:B------:R-:W-:Y:S01]  /*0410*/  FFMA R13, R13, 2, R4 ;  /* 0x400000000d0d7823 */ /* 0x000fe20000000004 */
[----:B0-----:R-:W-:Y:S01]  /*0420*/  FADD R4, R5, -R6 ;  /* 0x8000000605047221 */ /* 0x001fe20000000000 */
[----:B------:R-:W-:-:S03]  /*0430*/  FSETP.GT.AND P1, PT, R6, RZ, PT ;  /* 0x000000ff0600720b */ /* 0x000fc60003f24000 */
[----:B------:R-:W-:Y:S01]  /*0440*/  FADD R4, R4, R13 ;  /* 0x0000000d04047221 */ /* 0x000fe20000000000 */
[----:B------:R-:W-:Y:S02]  /*0450*/  SEL R6, RZ, 0x83000000, P1 ;  /* 0x83000000ff067807 */ /* 0x000fe40000800000 */
[----:B------:R-:W-:Y:S01]  /*0460*/  FSETP.GEU.AND P1, PT, R5, RZ, PT ;  /* 0x000000ff0500720b */ /* 0x000fe20003f2e000 */
[----:B------:R-:W-:Y:S01]  /*0470*/  FFMA R7, R4, R7, 0.0013391353422775864601 ;  /* 0x3aaf85ed04077423 */ /* 0x000fe20000000007 */
[----:B------:R-:W-:-:S03]  /*0480*/  IADD3 R8, PT, PT, R6, 0x7f000000, RZ ;  /* 0x7f00000006087810 */ /* 0x000fc60007ffe0ff */
[C---:B------:R-:W-:Y:S02]  /*0490*/  FFMA R9, R4.reuse, R7, 0.0096188392490148544312 ;  /* 0x3c1d985604097423 */ /* 0x040fe40000000007 */
[----:B------:R-:W0:Y:S02]  /*04a0*/  F2I.NTZ R7, R5 ;  /* 0x0000000500077305 */ /* 0x000e240000203100 */
[----:B------:R-:W-:-:S04]  /*04b0*/  FFMA R9, R4, R9, 0.055503588169813156128 ;  /* 0x3d6357bb04097423 */ /* 0x000fc80000000009 */
[----:B------:R-:W-:-:S04]  /*04c0*/  FFMA R9, R4, R9, 0.24022644758224487305 ;  /* 0x3e75fdec04097423 */ /* 0x000fc80000000009 */
[----:B------:R-:W-:-:S04]  /*04d0*/  FFMA R9, R4, R9, 0.69314718246459960938 ;  /* 0x3f31721804097423 */ /* 0x000fc80000000009 */
[----:B------:R-:W-:Y:S01]  /*04e0*/  FFMA R9, R4, R9, 1 ;  /* 0x3f80000004097423 */ /* 0x000fe20000000009 */
[----:B0-----:R-:W-:Y:S02]  /*04f0*/  LEA R6, R7, -R6, 0x17 ;  /* 0x8000000607067211 */ /* 0x001fe400078eb8ff */
[----:B------:R-:W-:Y:S01]  /*0500*/  FSEL R7, RZ, +INF , !P1 ;  /* 0x7f800000ff077808 */ /* 0x000fe20004800000 */
[----:B------:R-:W-:-:S04]  /*0510*/  FMUL R9, R8, R9 ;  /* 0x0000000908097220 */ /* 0x000fc80000400000 */
[----:B------:R-:W-:Y:S01]  /*0520*/  @!P2 FMUL R7, R6, R9 ;  /* 0x000000090607a220 */ /* 0x000fe20000400000 */
[----:B------:R-:W-:-:S07]  /*0530*/  @!P0 LOP3.LUT R7, R0, 0x7fffffff, RZ, 0xc0, !PT ;  /* 0x7fffffff00078812 */ /* 0x000fce00078ec0ff */
.L_x_14:
[----:B------:R-:W-:Y:S05]  /*0540*/  BSYNC.RECONVERGENT B0 ;  /* 0x0000000000007941 */ /* 0x000fea0003800200 */
.L_x_13:
[----:B------:R-:W-:Y:S01]  /*0550*/  STG.E desc[UR4][R2.64], R7 ;  /* 0x0000000702007986 */ /* 0x000fe2000c101904 */
[----:B------:R-:W-:Y:S05]  /*0560*/  EXIT ;  /* 0x000000000000794d */ /* 0x000fea0003800000 */
.L_x_15:
        /* <DEDUP_REMOVED lines=9> */
.L_x_30:


//--------------------- .text._Z9test_sqrtPfS_i   --------------------------
	.section	.text._Z9test_sqrtPfS_i,"ax",@progbits
	.align	128
        .global         _Z9test_sqrtPfS_i
        .type           _Z9test_sqrtPfS_i,@function
        .size           _Z9test_sqrtPfS_i,(.L_x_25 - _Z9test_sqrtPfS_i)
        .other          _Z9test_sqrtPfS_i,@"STO_CUDA_ENTRY STV_DEFAULT"
_Z9test_sqrtPfS_i:
.text._Z9test_sqrtPfS_i:
        /* <DEDUP_REMOVED lines=12> */
[----:B------:R-:W-:Y:S01]  /*00c0*/  BSSY.RECONVERGENT B0, `(.L_x_16) ;  /* 0x000000d000007945 */ /* 0x000fe20003800200 */
[----:B--2---:R-:W-:-:S04]  /*00d0*/  FMNMX R0, RZ, |R2|, !PT ;  /* 0x40000002ff007209 */ /* 0x004fc80007800000 */
[----:B------:R-:W-:Y:S01]  /*00e0*/  IADD3 R4, PT, PT, R0, -0xd000000, RZ ;  /* 0xf300000000047810 */ /* 0x000fe20007ffe0ff */
[----:B------:R0:W1:Y:S03]  /*00f0*/  MUFU.RSQ R7, R0 ;  /* 0x0000000000077308 */ /* 0x0000660000001400 */
[----:B------:R-:W-:-:S13]  /*0100*/  ISETP.GT.U32.AND P0, PT, R4, 0x727fffff, PT ;  /* 0x727fffff0400780c */ /* 0x000fda0003f04070 */
[----:B0-----:R-:W-:Y:S05]  /*0110*/  @!P0 BRA `(.L_x_17) ;  /* 0x00000000000c8947 */ /* 0x001fea0003800000 */
[----:B------:R-:W-:-:S07]  /*0120*/  MOV R9, 0x140 ;  /* 0x0000014000097802 */ /* 0x000fce0000000f00 */
[----:B-1----:R-:W-:Y:S05]  /*0130*/  CALL.REL.NOINC `($__internal_1_$__cuda_sm20_sqrt_rn_f32_slowpath) ;  /* 0x0000000000287944 */ /* 0x002fea0003c00000 */
[----:B------:R-:W-:Y:S05]  /*0140*/  BRA `(.L_x_18) ;  /* 0x0000000000107947 */ /* 0x000fea0003800000 */
.L_x_17:
[----:B-1----:R-:W-:Y:S01]  /*0150*/  FMUL.FTZ R3, R0, R7 ;  /* 0x0000000700037220 */ /* 0x002fe20000410000 */
[----:B------:R-:W-:-:S03]  /*0160*/  FMUL.FTZ R7, R7, 0.5 ;  /* 0x3f00000007077820 */ /* 0x000fc60000410000 */
[----:B------:R-:W-:-:S04]  /*0170*/  FFMA R0, -R3, R3, R0 ;  /* 0x0000000303007223 */ /* 0x000fc80000000100 */
[----:B------:R-:W-:-:S07]  /*0180*/  FFMA R7, R0, R7, R3 ;  /* 0x0000000700077223 */ /* 0x000fce0000000003 */
.L_x_18:
[----:B------:R-:W-:Y:S05]  /*0190*/  BSYNC.RECONVERGENT B0 ;  /* 0x0000000000007941 */ /* 0x000fea0003800200 */
.L_x_16:
[----:B------:R-:W0:Y:S02]  /*01a0*/  LDC.64 R2, c[0x0][0x388] ;  /* 0x0000e200ff027b82 */ /* 0x000e240000000a00 */
[----:B0-----:R-:W-:-:S05]  /*01b0*/  IMAD.WIDE R2, R5, 0x4, R2 ;  /* 0x0000000405027825 */ /* 0x001fca00078e0202 */
[----:B------:R-:W-:Y:S01]  /*01c0*/  STG.E desc[UR4][R2.64], R7 ;  /* 0x0000000702007986 */ /* 0x000fe2000c101904 */
[----:B------:R-:W-:Y:S05]  /*01d0*/  EXIT ;  /* 0x000000000000794d */ /* 0x000fea0003800000 */
        .weak           $__internal_1_$__cuda_sm20_sqrt_rn_f32_slowpath
        .type           $__internal_1_$__cuda_sm20_sqrt_rn_f32_slowpath,@function
        .size           $__internal_1_$__cuda_sm20_sqrt_rn_f32_slowpath,(.L_x_25 - $__internal_1_$__cuda_sm20_sqrt_rn_f32_slowpath)
$__internal_1_$__cuda_sm20_sqrt_rn_f32_slowpath:
[----:B------:R-:W-:-:S13]  /*01e0*/  LOP3.LUT P0, RZ, R0, 0x7fffffff, RZ, 0xc0, !PT ;  /* 0x7fffffff00ff7812 */ /* 0x000fda000780c0ff */
[----:B------:R-:W-:Y:S01]  /*01f0*/  @!P0 MOV R2, R0 ;  /* 0x0000000000028202 */ /* 0x000fe20000000f00 */
[----:B------:R-:W-:Y:S06]  /*0200*/  @!P0 BRA `(.L_x_19) ;  /* 0x0000000000408947 */ /* 0x000fec0003800000 */
[----:B------:R-:W-:-:S13]  /*0210*/  FSETP.GEU.FTZ.AND P0, PT, R0, RZ, PT ;  /* 0x000000ff0000720b */ /* 0x000fda0003f1e000 */
[----:B------:R-:W-:Y:S01]  /*0220*/  @!P0 MOV R2, 0x7fffffff ;  /* 0x7fffffff00028802 */ /* 0x000fe20000000f00 */
[----:B------:R-:W-:Y:S06]  /*0230*/  @!P0 BRA `(.L_x_19) ;  /* 0x0000000000348947 */ /* 0x000fec0003800000 */
[----:B------:R-:W-:-:S13]  /*0240*/  FSETP.GTU.FTZ.AND P0, PT, |R0|, +INF , PT ;  /* 0x7f8000000000780b */ /* 0x000fda0003f1c200 */
[----:B------:R-:W-:Y:S01]  /*0250*/  @P0 FADD.FTZ R2, R0, 1 ;  /* 0x3f80000000020421 */ /* 0x000fe20000010000 */
[----:B------:R-:W-:Y:S06]  /*0260*/  @P0 BRA `(.L_x_19) ;  /* 0x0000000000280947 */ /* 0x000fec0003800000 */
[----:B------:R-:W-:-:S13]  /*0270*/  FSETP.NEU.FTZ.AND P0, PT, |R0|, +INF , PT ;  /* 0x7f8000000000780b */ /* 0x000fda0003f1d200 */
[----:B------:R-:W-:-:S04]  /*0280*/  @P0 FFMA R3, R0, 1.84467440737095516160e+19, RZ ;  /* 0x5f80000000030823 */ /* 0x000fc800000000ff */
[----:B------:R-:W0:Y:S02]  /*0290*/  @P0 MUFU.RSQ R2, R3 ;  /* 0x0000000300020308 */ /* 0x000e240000001400 */
[----:B0-----:R-:W-:Y:S01]  /*02a0*/  @P0 FMUL.FTZ R4, R3, R2 ;  /* 0x0000000203040220 */ /* 0x001fe20000410000 */
[----:B------:R-:W-:Y:S01]  /*02b0*/  @P0 FMUL.FTZ R8, R2, 0.5 ;  /* 0x3f00000002080820 */ /* 0x000fe20000410000 */
[----:B------:R-:W-:Y:S02]  /*02c0*/  @!P0 MOV R2, R0 ;  /* 0x0000000000028202 */ /* 0x000fe40000000f00 */
[----:B------:R-:W-:-:S04]  /*02d0*/  @P0 FADD.FTZ R6, -R4, -RZ ;  /* 0x800000ff04060221 */ /* 0x000fc80000010100 */
[----:B------:R-:W-:-:S04]  /*02e0*/  @P0 FFMA R7, R4, R6, R3 ;  /* 0x0000000604070223 */ /* 0x000fc80000000003 */
[----:B------:R-:W-:-:S04]  /*02f0*/  @P0 FFMA R7, R7, R8, R4 ;  /* 0x0000000807070223 */ /* 0x000fc80000000004 */
[----:B------:R-:W-:-:S07]  /*0300*/  @P0 FMUL.FTZ R2, R7, 2.3283064365386962891e-10 ;  /* 0x2f80000007020820 */ /* 0x000fce0000410000 */
.L_x_19:
[----:B------:R-:W-:Y:S01]  /*0310*/  HFMA2 R3, -RZ, RZ, 0, 0 ;  /* 0x00000000ff037431 */ /* 0x000fe200000001ff */
[----:B------:R-:W-:Y:S02]  /*0320*/  MOV R7, R2 ;  /* 0x0000000200077202 */ /* 0x000fe40000000f00 */
[----:B------:R-:W-:-:S04]  /*0330*/  MOV R2, R9 ;  /* 0x0000000900027202 */ /* 0x000fc80000000f00 */
[----:B------:R-:W-:Y:S05]  /*0340*/  RET.REL.NODEC R2 `(_Z9test_sqrtPfS_i) ;  /* 0xfffffffc022c7950 */ /* 0x000fea0003c3ffff */
.L_x_20:
        /* <DEDUP_REMOVED lines=11> */
.L_x_25:


//--------------------- .text._Z8test_logPfS_i    --------------------------
	.section	.text._Z8test_logPfS_i,"ax",@progbits
	.align	128
        .global         _Z8test_logPfS_i
        .type           _Z8test_logPfS_i,@function
        .size           _Z8test_logPfS_i,(.L_x_32 - _Z8test_logPfS_i)
        .other          _Z8test_logPfS_i,@"STO_CUDA_ENTRY STV_DEFAULT"
_Z8test_logPfS_i:
.text._Z8test_logPfS_i:
        /* <DEDUP_REMOVED lines=12> */
[----:B------:R-:W-:Y:S02]  /*00c0*/  HFMA2 R9, -RZ, RZ, 1.5048828125, 33.21875 ;  /* 0x3e055027ff097431 */ /* 0x000fe400000001ff */
[----:B--2---:R-:W-:Y:S02]  /*00d0*/  FADD R0, |R2|, 1 ;  /* 0x3f80000002007421 */ /* 0x004fe40000000200 */
[----:B------:R-:W0:Y:S03]  /*00e0*/  LDC.64 R2, c[0x0][0x388] ;  /* 0x0000e200ff027b82 */ /* 0x000e260000000a00 */
[----:B------:R-:W-:-:S04]  /*00f0*/  FMNMX R4, R0, 0.0010000000474974513054, !PT ;  /* 0x3a83126f00047809 */ /* 0x000fc80007800000 */
[C---:B------:R-:W-:Y:S02]  /*0100*/  IADD3 R0, PT, PT, R4.reuse, -0x3f2aaaab, RZ ;  /* 0xc0d5555504007810 */ /* 0x040fe40007ffe0ff */
[----:B------:R-:W-:Y:S02]  /*0110*/  ISETP.GT.U32.AND P0, PT, R4, 0x7f7fffff, PT ;  /* 0x7f7fffff0400780c */ /* 0x000fe40003f04070 */
[----:B------:R-:W-:-:S04]  /*0120*/  LOP3.LUT R7, R0, 0xff800000, RZ, 0xc0, !PT ;  /* 0xff80000000077812 */ /* 0x000fc800078ec0ff */
[----:B------:R-:W-:-:S05]  /*0130*/  IADD3 R0, PT, PT, R4, -R7, RZ ;  /* 0x8000000704007210 */ /* 0x000fca0007ffe0ff */
[----:B------:R-:W-:Y:S01]  /*0140*/  FADD R6, R0, -1 ;  /* 0xbf80000000067421 */ /* 0x000fe20000000000 */
[----:B------:R-:W-:Y:S02]  /*0150*/  I2FP.F32.S32 R0, R7 ;  /* 0x0000000700007245 */ /* 0x000fe40000201400 */
[----:B------:R-:W-:Y:S01]  /*0160*/  MOV R7, 0x7f800000 ;  /* 0x7f80000000077802 */ /* 0x000fe20000000f00 */
[----:B------:R-:W-:Y:S01]  /*0170*/  FFMA R9, R6, -R9, 0.14084610342979431152 ;  /* 0x3e1039f606097423 */ /* 0x000fe20000000809 */
[----:B0-----:R-:W-:-:S04]  /*0180*/  IMAD.WIDE R2, R5, 0x4, R2 ;  /* 0x0000000405027825 */ /* 0x001fc800078e0202 */
[----:B------:R-:W-:Y:S01]  /*0190*/  FFMA R0, R0, 1.1920928955078125e-07, RZ ;  /* 0x3400000000007823 */ /* 0x000fe200000000ff */
[----:B------:R-:W-:-:S04]  /*01a0*/  FFMA R9, R6, R9, -0.12148627638816833496 ;  /* 0xbdf8cdcc06097423 */ /* 0x000fc80000000009 */
[----:B------:R-:W-:-:S04]  /*01b0*/  FFMA R9, R6, R9, 0.13980610668659210205 ;  /* 0x3e0f295506097423 */ /* 0x000fc80000000009 */
[----:B------:R-:W-:-:S04]  /*01c0*/  FFMA R9, R6, R9, -0.16684235632419586182 ;  /* 0xbe2ad8b906097423 */ /* 0x000fc80000000009 */
[----:B------:R-:W-:-:S04]  /*01d0*/  FFMA R9, R6, R9, 0.20012299716472625732 ;  /* 0x3e4ced0b06097423 */ /* 0x000fc80000000009 */
[----:B------:R-:W-:-:S04]  /*01e0*/  FFMA R9, R6, R9, -0.24999669194221496582 ;  /* 0xbe7fff2206097423 */ /* 0x000fc80000000009 */
[----:B------:R-:W-:-:S04]  /*01f0*/  FFMA R9, R6, R9, 0.33333182334899902344 ;  /* 0x3eaaaa7806097423 */ /* 0x000fc80000000009 */
[----:B------:R-:W-:-:S04]  /*0200*/  FFMA R9, R6, R9, -0.5 ;  /* 0xbf00000006097423 */ /* 0x000fc80000000009 */
[----:B------:R-:W-:-:S04]  /*0210*/  FMUL R9, R6, R9 ;  /* 0x0000000906097220 */ /* 0x000fc80000400000 */
[----:B------:R-:W-:-:S04]  /*0220*/  FFMA R9, R6, R9, R6 ;  /* 0x0000000906097223 */ /* 0x000fc80000000006 */
[----:B------:R-:W-:Y:S01]  /*0230*/  FFMA R9, R0, 0.69314718246459960938, R9 ;  /* 0x3f31721800097823 */ /* 0x000fe20000000009 */
[----:B------:R-:W-:-:S05]  /*0240*/  @P0 FFMA R9, R4, R7, +INF ;  /* 0x7f80000004090423 */ /* 0x000fca0000000007 */
[----:B------:R-:W-:Y:S01]  /*0250*/  STG.E desc[UR4][R2.64], R9 ;  /* 0x0000000902007986 */ /* 0x000fe2000c101904 */
[----:B------:R-:W-:Y:S05]  /*0260*/  EXIT ;  /* 0x000000000000794d */ /* 0x000fea0003800000 */
.L_x_21:
        /* <DEDUP_REMOVED lines=9> */
.L_x_32:


//--------------------- .text._Z8test_expPfS_i    --------------------------
	.section	.text._Z8test_expPfS_i,"ax",@progbits
	.align	128
        .global         _Z8test_expPfS_i
        .type           _Z8test_expPfS_i,@function
        .size           _Z8test_expPfS_i,(.L_x_33 - _Z8test_expPfS_i)
        .other          _Z8test_expPfS_i,@"STO_CUDA_ENTRY STV_DEFAULT"
_Z8test_expPfS_i:
.text._Z8test_expPfS_i:
        /* <DEDUP_REMOVED lines=12> */
[----:B------:R-:W-:Y:S01]  /*00c0*/  HFMA2 R5, -RZ, RZ, 0.96630859375, -0.0022525787353515625 ;  /* 0x3bbb989dff057431 */ /* 0x000fe200000001ff */
[----:B------:R-:W-:Y:S01]  /*00d0*/  MOV R9, 0x437c0000 ;  /* 0x437c000000097802 */ /* 0x000fe20000000f00 */
[----:B--2---:R-:W-:-:S04]  /*00e0*/  FMUL R0, R2, 0.10000000149011611938 ;  /* 0x3dcccccd02007820 */ /* 0x004fc80000400000 */
[----:B------:R-:W-:-:S04]  /*00f0*/  FFMA.SAT R4, R0, R5, 0.5 ;  /* 0x3f00000000047423 */ /* 0x000fc80000002005 */
[----:B------:R-:W-:Y:S02]  /*0100*/  FFMA.RM R6, R4, R9, 12582913 ;  /* 0x4b40000104067423 */ /* 0x000fe40000004009 */
[----:B------:R-:W0:Y:S02]  /*0110*/  LDC.64 R4, c[0x0][0x388] ;  /* 0x0000e200ff047b82 */ /* 0x000e240000000a00 */
[C---:B------:R-:W-:Y:S01]  /*0120*/  FADD R9, R6.reuse, -12583039 ;  /* 0xcb40007f06097421 */ /* 0x040fe20000000000 */
[----:B------:R-:W-:-:S03]  /*0130*/  SHF.L.U32 R6, R6, 0x17, RZ ;  /* 0x0000001706067819 */ /* 0x000fc600000006ff */
[----:B------:R-:W-:-:S04]  /*0140*/  FFMA R9, R0, 1.4426950216293334961, -R9 ;  /* 0x3fb8aa3b00097823 */ /* 0x000fc80000000809 */
[----:B------:R-:W-:-:S06]  /*0150*/  FFMA R9, R0, 1.925963033500011079e-08, R9 ;  /* 0x32a5706000097823 */ /* 0x000fcc0000000009 */
[----:B------:R-:W1:Y:S01]  /*0160*/  MUFU.EX2 R9, R9 ;  /* 0x0000000900097308 */ /* 0x000e620000000800 */
[----:B0-----:R-:W-:-:S04]  /*0170*/  IMAD.WIDE R2, R7, 0x4, R4 ;  /* 0x0000000407027825 */ /* 0x001fc800078e0204 */
[----:B-1----:R-:W-:-:S05]  /*0180*/  FMUL R5, R6, R9 ;  /* 0x0000000906057220 */ /* 0x002fca0000400000 */
[----:B------:R-:W-:Y:S01]  /*0190*/  STG.E desc[UR4][R2.64], R5 ;  /* 0x0000000502007986 */ /* 0x000fe2000c101904 */
[----:B------:R-:W-:Y:S05]  /*01a0*/  EXIT ;  /* 0x000000000000794d */ /* 0x000fea0003800000 */
.L_x_22:
        /* <DEDUP_REMOVED lines=13> */
.L_x_33:


//--------------------- .text._Z9test_reluPfS_i   --------------------------
	.section	.text._Z9test_reluPfS_i,"ax",@progbits
	.align	128
        .global         _Z9test_reluPfS_i
        .type           _Z9test_reluPfS_i,@function
        .size           _Z9test_reluPfS_i,(.L_x_34 - _Z9test_reluPfS_i)
        .other          _Z9test_reluPfS_i,@"STO_CUDA_ENTRY STV_DEFAULT"
_Z9test_reluPfS_i:
.text._Z9test_reluPfS_i:
        /* <DEDUP_REMOVED lines=13> */
[----:B--2---:R-:W-:Y:S01]  /*00d0*/  IMAD.WIDE R4, R7, 0x4, R4 ;  /* 0x0000000407047825 */ /* 0x004fe200078e0204 */
[----:B---3--:R-:W-:-:S05]  /*00e0*/  FMNMX R7, RZ, R2, !PT ;  /* 0x00000002ff077209 */ /* 0x008fca0007800000 */
[----:B------:R-:W-:Y:S01]  /*00f0*/  STG.E desc[UR4][R4.64], R7 ;  /* 0x0000000704007986 */ /* 0x000fe2000c101904 */
[----:B------:R-:W-:Y:S05]  /*0100*/  EXIT ;  /* 0x000000000000794d */ /* 0x000fea0003800000 */
.L_x_23:
        /* <DEDUP_REMOVED lines=15> */
.L_x_34:


//--------------------- .nv.shared.reserved.0     --------------------------
	.section	.nv.shared.reserved.0,"aw",@nobits
	.weak		__nv_reservedSMEM_offset_0_alias
	.size		__nv_reservedSMEM_offset_0_alias, 0, 64
	.other		__nv_reservedSMEM_offset_0_alias,@"STO_CUDA_RESERVED_SHARED STV_DEFAULT"
__nv_reservedSMEM_offset_0_alias:
	.zero		0
	.zero		64


//--------------------- .nv.constant0._Z9test_geluPfS_i --------------------------
	.section	.nv.constant0._Z9test_geluPfS_i,"a",@progbits
	.sectionflags	@""
	.align	4
.nv.constant0._Z9test_geluPfS_i:
	.zero		916


//--------------------- .nv.constant0._Z12test_sigmoidPfS_i --------------------------
	.section	.nv.constant0._Z12test_sigmoidPfS_i,"a",@progbits
	.sectionflags	@""
	.align	4
.nv.constant0._Z12test_sigmoidPfS_i:
	.zero		916


//--------------------- .nv.constant0._Z8test_absPfS_i --------------------------
	.section	.nv.constant0._Z8test_absPfS_i,"a",@progbits
	.sectionflags	@""
	.align	4
.nv.constant0._Z8test_absPfS_i:
	.zero		916


//--------------------- .nv.constant0._Z9test_tanhPfS_i --------------------------
	.section	.nv.constant0._Z9test_tanhPfS_i,"a",@progbits
	.sectionflags	@""
	.align	4
.nv.constant0._Z9test_tanhPfS_i:
	.zero		916


//--------------------- .nv.constant0._Z8test_powPfS_i --------------------------
	.section	.nv.constant0._Z8test_powPfS_i,"a",@progbits
	.sectionflags	@""
	.align	4
.nv.constant0._Z8test_powPfS_i:
	.zero		916


//--------------------- .nv.constant0._Z9test_sqrtPfS_i --------------------------
	.section	.nv.constant0._Z9test_sqrtPfS_i,"a",@progbits
	.sectionflags	@""
	.align	4
.nv.constant0._Z9test_sqrtPfS_i:
	.zero		916


//--------------------- .nv.constant0._Z8test_logPfS_i --------------------------
	.section	.nv.constant0._Z8test_logPfS_i,"a",@progbits
	.sectionflags	@""
	.align	4
.nv.constant0._Z8test_logPfS_i:
	.zero		916


//--------------------- .nv.constant0._Z8test_expPfS_i --------------------------
	.section	.nv.constant0._Z8test_expPfS_i,"a",@progbits
	.sectionflags	@""
	.align	4
.nv.constant0._Z8test_expPfS_i:
	.zero		916


//--------------------- .nv.constant0._Z9test_reluPfS_i --------------------------
	.section	.nv.constant0._Z9test_reluPfS_i,"a",@progbits
	.sectionflags	@""
	.align	4
.nv.constant0._Z9test_reluPfS_i:
	.zero		916


//--------------------- SYMBOLS --------------------------

	.type		.nv.reservedSmem.offset0,@object
	.size		.nv.reservedSmem.offset0,0x4
